	.target	sm_100a

	.elftype	@"ET_EXEC"


//--------------------- .note.nv.tkinfo           --------------------------
	.section	.note.nv.tkinfo,"",@"SHT_NOTE"
	.sectionflags	@"SHF_NOTE_NV_TKINFO"
	.tkinfo
        /*0018*/ 	.word	0x00000002
        /*0030*/ 	.string	""
        /*0030*/ 	.string	"ptxas"
        /*0030*/ 	.string	"Cuda compilation tools, release 13.0, V13.0.88"
        /*0030*/ 	.string	"Build cuda_13.0.r13.0/compiler.36424714_0"
        /*0030*/ 	.string	"-arch sm_100a -m 64 "



//--------------------- .note.nv.cuinfo           --------------------------
	.section	.note.nv.cuinfo,"",@"SHT_NOTE"
	.sectionflags	@"SHF_NOTE_NV_CUINFO"
        /*0018*/ 	.short	0x0002
        /*001a*/ 	.short	0x0064
        /*001c*/ 	.short	0x0082
	.zero		2


//--------------------- .nv.info                  --------------------------
	.section	.nv.info,"",@"SHT_CUDA_INFO"
	.align	4


	//----- nvinfo : EIATTR_REGCOUNT
	.align		4
        /*0000*/ 	.byte	0x04, 0x2f
        /*0002*/ 	.short	(.L_19 - .L_18)
	.align		4
.L_18:
        /*0004*/ 	.word	index@(_ZN7cutlass13device_kernelINS_4gemm6kernel13GemmUniversalIN4cute5tupleIJiiiiEEENS1_10collective13CollectiveMmaINS1_35MainloopSm100TmaUmmaWarpSpecializedILi4ELi2ELi4ENS5_IJNS4_1CILi2EEESB_NSA_ILi1EEEEEEEENS5_IJNSA_ILi64EEENSA_ILi256EEENSA_ILi32EEEEEEfNS5_IJlSC_lEEEfSJ_NS4_8TiledMMAINS4_8MMA_AtomIJNS4_17SM100_MMA_TF32_SSINS_10tfloat32_tESN_fLi64ELi256ELNS4_4UMMA5MajorE0ELSP_0ELNSO_7ScaleInE0ELSQ_0EEEEEENS4_6LayoutINS5_IJSC_SC_SC_EEENS5_IJNSA_ILi0EEESV_SV_EEEEENS5_IJNS4_10UnderscoreESY_SY_EEEEENS4_23SM90_TMA_LOAD_MULTICASTENS4_14ComposedLayoutINS4_7SwizzleILi3ELi4ELi3EEENS4_18smem_ptr_flag_bitsILi32EEENST_INS5_IJNSA_ILi8EEESH_EEENS5_IJSH_SC_EEEEEEEvNS4_8identityES11_S1B_vS1C_EENS_8epilogue10collective18CollectiveEpilogueINS1E_23Sm100TmaWarpSpecializedILi4ELi2ELi16ELb1ELb0EEEJSI_NS5_IJNST_ISF_SC_EENST_ISH_SC_EEEEEfSJ_fSJ_NS1E_6fusion15FusionCallbacksIS1I_NS1M_17LinearCombinationIffffLNS_15FloatRoundStyleE2EEESI_S1L_JEEENS4_5SM1004TMEM4LOAD26SM100_TMEM_LOAD_16dp128b8xENS4_13SM90_TMA_LOADES1B_NS4_17SM75_U32x4_LDSM_NENS4_14SM90_TMA_STOREES1B_NS4_17SM90_U32x4_STSM_NENS4_39AutoVectorizingCopyWithAssumedAlignmentILi128EEEEEEvvEEEEvNT_6ParamsE)
        /*0008*/ 	.word	0x00000060


	//----- nvinfo : EIATTR_FRAME_SIZE
	.align		4
.L_19:
        /*000c*/ 	.byte	0x04, 0x11
        /*000e*/ 	.short	(.L_21 - .L_20)
	.align		4
.L_20:
        /*0010*/ 	.word	index@($__internal_2_$__cuda_sm10x_tcgen05_guardrail_trap_unallocated_columns_being_dealloced)
        /*0014*/ 	.word	0x00000000


	//----- nvinfo : EIATTR_FRAME_SIZE
	.align		4
.L_21:
        /*0018*/ 	.byte	0x04, 0x11
        /*001a*/ 	.short	(.L_23 - .L_22)
	.align		4
.L_22:
        /*001c*/ 	.word	index@($__internal_1_$__cuda_sm10x_tcgen05_guardrail_trap_phase_invalid_during_alloc)
        /*0020*/ 	.word	0x00000000


	//----- nvinfo : EIATTR_FRAME_SIZE
	.align		4
.L_23:
        /*0024*/ 	.byte	0x04, 0x11
        /*0026*/ 	.short	(.L_25 - .L_24)
	.align		4
.L_24:
        /*0028*/ 	.word	index@($__internal_0_$__cuda_sm10x_tcgen05_guardrail_trap_col_being_dealloced_not_returned_by_alloc)
        /*002c*/ 	.word	0x00000000


	//----- nvinfo : EIATTR_FRAME_SIZE
	.align		4
.L_25:
        /*0030*/ 	.byte	0x04, 0x11
        /*0032*/ 	.short	(.L_27 - .L_26)
	.align		4
.L_26:
        /*0034*/ 	.word	index@(_ZN7cutlass13device_kernelINS_4gemm6kernel13GemmUniversalIN4cute5tupleIJiiiiEEENS1_10collective13CollectiveMmaINS1_35MainloopSm100TmaUmmaWarpSpecializedILi4ELi2ELi4ENS5_IJNS4_1CILi2EEESB_NSA_ILi1EEEEEEEENS5_IJNSA_ILi64EEENSA_ILi256EEENSA_ILi32EEEEEEfNS5_IJlSC_lEEEfSJ_NS4_8TiledMMAINS4_8MMA_AtomIJNS4_17SM100_MMA_TF32_SSINS_10tfloat32_tESN_fLi64ELi256ELNS4_4UMMA5MajorE0ELSP_0ELNSO_7ScaleInE0ELSQ_0EEEEEENS4_6LayoutINS5_IJSC_SC_SC_EEENS5_IJNSA_ILi0EEESV_SV_EEEEENS5_IJNS4_10UnderscoreESY_SY_EEEEENS4_23SM90_TMA_LOAD_MULTICASTENS4_14ComposedLayoutINS4_7SwizzleILi3ELi4ELi3EEENS4_18smem_ptr_flag_bitsILi32EEENST_INS5_IJNSA_ILi8EEESH_EEENS5_IJSH_SC_EEEEEEEvNS4_8identityES11_S1B_vS1C_EENS_8epilogue10collective18CollectiveEpilogueINS1E_23Sm100TmaWarpSpecializedILi4ELi2ELi16ELb1ELb0EEEJSI_NS5_IJNST_ISF_SC_EENST_ISH_SC_EEEEEfSJ_fSJ_NS1E_6fusion15FusionCallbacksIS1I_NS1M_17LinearCombinationIffffLNS_15FloatRoundStyleE2EEESI_S1L_JEEENS4_5SM1004TMEM4LOAD26SM100_TMEM_LOAD_16dp128b8xENS4_13SM90_TMA_LOADES1B_NS4_17SM75_U32x4_LDSM_NENS4_14SM90_TMA_STOREES1B_NS4_17SM90_U32x4_STSM_NENS4_39AutoVectorizingCopyWithAssumedAlignmentILi128EEEEEEvvEEEEvNT_6ParamsE)
        /*0038*/ 	.word	0x00000000


	//----- nvinfo : EIATTR_MIN_STACK_SIZE
	.align		4
.L_27:
        /*003c*/ 	.byte	0x04, 0x12
        /*003e*/ 	.short	(.L_29 - .L_28)
	.align		4
.L_28:
        /*0040*/ 	.word	index@(_ZN7cutlass13device_kernelINS_4gemm6kernel13GemmUniversalIN4cute5tupleIJiiiiEEENS1_10collective13CollectiveMmaINS1_35MainloopSm100TmaUmmaWarpSpecializedILi4ELi2ELi4ENS5_IJNS4_1CILi2EEESB_NSA_ILi1EEEEEEEENS5_IJNSA_ILi64EEENSA_ILi256EEENSA_ILi32EEEEEEfNS5_IJlSC_lEEEfSJ_NS4_8TiledMMAINS4_8MMA_AtomIJNS4_17SM100_MMA_TF32_SSINS_10tfloat32_tESN_fLi64ELi256ELNS4_4UMMA5MajorE0ELSP_0ELNSO_7ScaleInE0ELSQ_0EEEEEENS4_6LayoutINS5_IJSC_SC_SC_EEENS5_IJNSA_ILi0EEESV_SV_EEEEENS5_IJNS4_10UnderscoreESY_SY_EEEEENS4_23SM90_TMA_LOAD_MULTICASTENS4_14ComposedLayoutINS4_7SwizzleILi3ELi4ELi3EEENS4_18smem_ptr_flag_bitsILi32EEENST_INS5_IJNSA_ILi8EEESH_EEENS5_IJSH_SC_EEEEEEEvNS4_8identityES11_S1B_vS1C_EENS_8epilogue10collective18CollectiveEpilogueINS1E_23Sm100TmaWarpSpecializedILi4ELi2ELi16ELb1ELb0EEEJSI_NS5_IJNST_ISF_SC_EENST_ISH_SC_EEEEEfSJ_fSJ_NS1E_6fusion15FusionCallbacksIS1I_NS1M_17LinearCombinationIffffLNS_15FloatRoundStyleE2EEESI_S1L_JEEENS4_5SM1004TMEM4LOAD26SM100_TMEM_LOAD_16dp128b8xENS4_13SM90_TMA_LOADES1B_NS4_17SM75_U32x4_LDSM_NENS4_14SM90_TMA_STOREES1B_NS4_17SM90_U32x4_STSM_NENS4_39AutoVectorizingCopyWithAssumedAlignmentILi128EEEEEEvvEEEEvNT_6ParamsE)
        /*0044*/ 	.word	0x00000000
.L_29:


//--------------------- .nv.compat                --------------------------
	.section	.nv.compat,"",@"SHT_CUDA_COMPAT_INFO"
	.align	4
        /*0000*/ 	.byte	0x02, 0x09, 0x01, 0x00, 0x02, 0x02, 0x02, 0x00, 0x02, 0x05, 0x05, 0x00, 0x03, 0x07, 0x01, 0x01
        /*0010*/ 	.byte	0x02, 0x03, 0x01, 0x00, 0x02, 0x06, 0x01, 0x00, 0x04, 0x0b, 0x08, 0x00, 0x09, 0x00, 0x00, 0x00
        /*0020*/ 	.byte	0x00, 0x00, 0x00, 0x00


//--------------------- .nv.info._ZN7cutlass13device_kernelINS_4gemm6kernel13GemmUniversalIN4cute5tupleIJiiiiEEENS1_10collective13CollectiveMmaINS1_35MainloopSm100TmaUmmaWarpSpecializedILi4ELi2ELi4ENS5_IJNS4_1CILi2EEESB_NSA_ILi1EEEEEEEENS5_IJNSA_ILi64EEENSA_ILi256EEENSA_ILi32EEEEEEfNS5_IJlSC_lEEEfSJ_NS4_8TiledMMAINS4_8MMA_AtomIJNS4_17SM100_MMA_TF32_SSINS_10tfloat32_tESN_fLi64ELi256ELNS4_4UMMA5MajorE0ELSP_0ELNSO_7ScaleInE0ELSQ_0EEEEEENS4_6LayoutINS5_IJSC_SC_SC_EEENS5_IJNSA_ILi0EEESV_SV_EEEEENS5_IJNS4_10UnderscoreESY_SY_EEEEENS4_23SM90_TMA_LOAD_MULTICASTENS4_14ComposedLayoutINS4_7SwizzleILi3ELi4ELi3EEENS4_18smem_ptr_flag_bitsILi32EEENST_INS5_IJNSA_ILi8EEESH_EEENS5_IJSH_SC_EEEEEEEvNS4_8identityES11_S1B_vS1C_EENS_8epilogue10collective18CollectiveEpilogueINS1E_23Sm100TmaWarpSpecializedILi4ELi2ELi16ELb1ELb0EEEJSI_NS5_IJNST_ISF_SC_EENST_ISH_SC_EEEEEfSJ_fSJ_NS1E_6fusion15FusionCallbacksIS1I_NS1M_17LinearCombinationIffffLNS_15FloatRoundStyleE2EEESI_S1L_JEEENS4_5SM1004TMEM4LOAD26SM100_TMEM_LOAD_16dp128b8xENS4_13SM90_TMA_LOADES1B_NS4_17SM75_U32x4_LDSM_NENS4_14SM90_TMA_STOREES1B_NS4_17SM90_U32x4_STSM_NENS4_39AutoVectorizingCopyWithAssumedAlignmentILi128EEEEEEvvEEEEvNT_6ParamsE --------------------------
	.section	.nv.info._ZN7cutlass13device_kernelINS_4gemm6kernel13GemmUniversalIN4cute5tupleIJiiiiEEENS1_10collective13CollectiveMmaINS1_35MainloopSm100TmaUmmaWarpSpecializedILi4ELi2ELi4ENS5_IJNS4_1CILi2EEESB_NSA_ILi1EEEEEEEENS5_IJNSA_ILi64EEENSA_ILi256EEENSA_ILi32EEEEEEfNS5_IJlSC_lEEEfSJ_NS4_8TiledMMAINS4_8MMA_AtomIJNS4_17SM100_MMA_TF32_SSINS_10tfloat32_tESN_fLi64ELi256ELNS4_4UMMA5MajorE0ELSP_0ELNSO_7ScaleInE0ELSQ_0EEEEEENS4_6LayoutINS5_IJSC_SC_SC_EEENS5_IJNSA_ILi0EEESV_SV_EEEEENS5_IJNS4_10UnderscoreESY_SY_EEEEENS4_23SM90_TMA_LOAD_MULTICASTENS4_14ComposedLayoutINS4_7SwizzleILi3ELi4ELi3EEENS4_18smem_ptr_flag_bitsILi32EEENST_INS5_IJNSA_ILi8EEESH_EEENS5_IJSH_SC_EEEEEEEvNS4_8identityES11_S1B_vS1C_EENS_8epilogue10collective18CollectiveEpilogueINS1E_23Sm100TmaWarpSpecializedILi4ELi2ELi16ELb1ELb0EEEJSI_NS5_IJNST_ISF_SC_EENST_ISH_SC_EEEEEfSJ_fSJ_NS1E_6fusion15FusionCallbacksIS1I_NS1M_17LinearCombinationIffffLNS_15FloatRoundStyleE2EEESI_S1L_JEEENS4_5SM1004TMEM4LOAD26SM100_TMEM_LOAD_16dp128b8xENS4_13SM90_TMA_LOADES1B_NS4_17SM75_U32x4_LDSM_NENS4_14SM90_TMA_STOREES1B_NS4_17SM90_U32x4_STSM_NENS4_39AutoVectorizingCopyWithAssumedAlignmentILi128EEEEEEvvEEEEvNT_6ParamsE,"",@"SHT_CUDA_INFO"
	.sectionflags	@""
	.align	4


	//----- nvinfo : EIATTR_CUDA_API_VERSION
	.align		4
        /*0000*/ 	.byte	0x04, 0x37
        /*0002*/ 	.short	(.L_31 - .L_30)
.L_30:
        /*0004*/ 	.word	0x00000082


	//----- nvinfo : EIATTR_KPARAM_INFO
	.align		4
.L_31:
        /*0008*/ 	.byte	0x04, 0x17
        /*000a*/ 	.short	(.L_33 - .L_32)
.L_32:
        /*000c*/ 	.word	0x00000000
        /*0010*/ 	.short	0x0000
        /*0012*/ 	.short	0x0000
        /*0014*/ 	.byte	0x00, 0xf0, 0x01, 0x20


	//----- nvinfo : EIATTR_AT_ENTRY_FRAGMENTS
	.align		4
.L_33:
        /*0018*/ 	.byte	0x04, 0x4f
        /*001a*/ 	.short	(.L_35 - .L_34)


	//   ....[0]....
.L_34:
        /*001c*/ 	.word	0x00000006


	//----- nvinfo : EIATTR_RESERVED_SMEM_USED
	.align		4
.L_35:
        /*0020*/ 	.byte	0x01, 0x41
	.zero		2


	//----- nvinfo : EIATTR_SPARSE_MMA_MASK
	.align		4
        /*0024*/ 	.byte	0x03, 0x50
        /*0026*/ 	.short	0x0000


	//----- nvinfo : EIATTR_TCGEN05_1CTA_USED
	.align		4
        /*0028*/ 	.byte	0x01, 0x51
	.zero		2


	//----- nvinfo : EIATTR_MAXREG_COUNT
	.align		4
        /*002c*/ 	.byte	0x03, 0x1b
        /*002e*/ 	.short	0x00ff


	//----- nvinfo : EIATTR_NUM_BARRIERS
	.align		4
        /*0030*/ 	.byte	0x02, 0x4c
        /*0032*/ 	.byte	0x07
	.zero		1


	//----- nvinfo : EIATTR_EXTERNS
	.align		4
        /*0034*/ 	.byte	0x04, 0x0f
        /*0036*/ 	.short	(.L_37 - .L_36)


	//   ....[0]....
	.align		4
.L_36:
        /*0038*/ 	.word	index@(__assertfail)


	//----- nvinfo : EIATTR_MERCURY_ISA_VERSION
	.align		4
.L_37:
        /*003c*/ 	.byte	0x03, 0x5f
        /*003e*/ 	.short	0x0101


	//----- nvinfo : EIATTR_INT_WARP_WIDE_INSTR_OFFSETS
	.align		4
        /*0040*/ 	.byte	0x04, 0x31
        /*0042*/ 	.short	(.L_39 - .L_38)


	//   ....[0]....
.L_38:
        /*0044*/ 	.word	0x00003ed0


	//   ....[1]....
        /*0048*/ 	.word	0x00003ef0


	//   ....[2]....
        /*004c*/ 	.word	0x00003f20


	//   ....[3]....
        /*0050*/ 	.word	0x00004aa0


	//   ....[4]....
        /*0054*/ 	.word	0x00004b10


	//   ....[5]....
        /*0058*/ 	.word	0x00004bf0


	//   ....[6]....
        /*005c*/ 	.word	0x00004c70


	//   ....[7]....
        /*0060*/ 	.word	0x00004d50


	//   ....[8]....
        /*0064*/ 	.word	0x00004dd0


	//   ....[9]....
        /*0068*/ 	.word	0x00004ec0


	//   ....[10]....
        /*006c*/ 	.word	0x00004f50


	//   ....[11]....
        /*0070*/ 	.word	0x00005040


	//   ....[12]....
        /*0074*/ 	.word	0x000050c0


	//   ....[13]....
        /*0078*/ 	.word	0x000051c0


	//   ....[14]....
        /*007c*/ 	.word	0x00005240


	//   ....[15]....
        /*0080*/ 	.word	0x00005340


	//   ....[16]....
        /*0084*/ 	.word	0x000053c0


	//   ....[17]....
        /*0088*/ 	.word	0x000054b0


	//   ....[18]....
        /*008c*/ 	.word	0x00005540


	//----- nvinfo : EIATTR_COOP_GROUP_MASK_REGIDS
	.align		4
.L_39:
        /*0090*/ 	.byte	0x04, 0x29
        /*0092*/ 	.short	(.L_41 - .L_40)


	//   ....[0]....
.L_40:
        /*0094*/ 	.word	0xffffffff


	//   ....[1]....
        /*0098*/ 	.word	0xffffffff


	//   ....[2]....
        /*009c*/ 	.word	0xffffffff


	//   ....[3]....
        /*00a0*/ 	.word	0xffffffff


	//   ....[4]....
        /*00a4*/ 	.word	0xffffffff


	//   ....[5]....
        /*00a8*/ 	.word	0xffffffff


	//   ....[6]....
        /*00ac*/ 	.word	0xffffffff


	//   ....[7]....
        /*00b0*/ 	.word	0xffffffff


	//   ....[8]....
        /*00b4*/ 	.word	0xffffffff


	//   ....[9]....
        /*00b8*/ 	.word	0xffffffff


	//   ....[10]....
        /*00bc*/ 	.word	0xffffffff


	//   ....[11]....
        /*00c0*/ 	.word	0xffffffff


	//   ....[12]....
        /*00c4*/ 	.word	0xffffffff


	//   ....[13]....
        /*00c8*/ 	.word	0xffffffff


	//----- nvinfo : EIATTR_COOP_GROUP_INSTR_OFFSETS
	.align		4
.L_41:
        /*00cc*/ 	.byte	0x04, 0x28
        /*00ce*/ 	.short	(.L_43 - .L_42)


	//   ....[0]....
.L_42:
        /*00d0*/ 	.word	0x00000080


	//   ....[1]....
        /*00d4*/ 	.word	0x000004f0


	//   ....[2]....
        /*00d8*/ 	.word	0x000006a0


	//   ....[3]....
        /*00dc*/ 	.word	0x00000840


	//   ....[4]....
        /*00e0*/ 	.word	0x00000940


	//   ....[5]....
        /*00e4*/ 	.word	0x00000ab0


	//   ....[6]....
        /*00e8*/ 	.word	0x00000c50


	//   ....[7]....
        /*00ec*/ 	.word	0x00000e00


	//   ....[8]....
        /*00f0*/ 	.word	0x000021d0


	//   ....[9]....
        /*00f4*/ 	.word	0x000030c0


	//   ....[10]....
        /*00f8*/ 	.word	0x000032d0


	//   ....[11]....
        /*00fc*/ 	.word	0x00003300


	//   ....[12]....
        /*0100*/ 	.word	0x00003db0


	//   ....[13]....
        /*0104*/ 	.word	0x00003fe0


	//----- nvinfo : EIATTR_VRC_CTA_INIT_COUNT
	.align		4
.L_43:
        /*0108*/ 	.byte	0x02, 0x4a
        /*010a*/ 	.byte	0x80
	.zero		1


	//----- nvinfo : EIATTR_SYSCALL_OFFSETS
	.align		4
        /*010c*/ 	.byte	0x04, 0x46
        /*010e*/ 	.short	(.L_45 - .L_44)


	//   ....[0]....
.L_44:
        /*0110*/ 	.word	0x00006210


	//   ....[1]....
        /*0114*/ 	.word	0x00006300


	//   ....[2]....
        /*0118*/ 	.word	0x00006b90


	//   ....[3]....
        /*011c*/ 	.word	0x00007350


	//   ....[4]....
        /*0120*/ 	.word	0x00007ab0


	//   ....[5]....
        /*0124*/ 	.word	0x00008250


	//   ....[6]....
        /*0128*/ 	.word	0x000089f0


	//   ....[7]....
        /*012c*/ 	.word	0x000091c0


	//   ....[8]....
        /*0130*/ 	.word	0x00009960


	//   ....[9]....
        /*0134*/ 	.word	0x0000a0b0


	//----- nvinfo : EIATTR_MBARRIER_INSTR_OFFSETS
	.align		4
.L_45:
        /*0138*/ 	.byte	0x04, 0x39
        /*013a*/ 	.short	(.L_47 - .L_46)


	//   ....[0]....
.L_46:
        /*013c*/ 	.word	0x00000610
        /*0140*/ 	.word	0x000000ff
        /*0144*/ 	.word	0x00000000
        /*0148*/ 	.short	0x0100
        /*014a*/ 	.byte	0x04
	.zero		1


	//   ....[1]....
        /*014c*/ 	.word	0x00000620
        /*0150*/ 	.word	0x000000ff
        /*0154*/ 	.word	0x00000020
        /*0158*/ 	.short	0x0100
        /*015a*/ 	.byte	0x04
	.zero		1


	//   ....[2]....
        /*015c*/ 	.word	0x00000630
        /*0160*/ 	.word	0x000000ff
        /*0164*/ 	.word	0x00000008
        /*0168*/ 	.short	0x0100
        /*016a*/ 	.byte	0x04
	.zero		1


	//   ....[3]....
        /*016c*/ 	.word	0x00000640
        /*0170*/ 	.word	0x000000ff
        /*0174*/ 	.word	0x00000028
        /*0178*/ 	.short	0x0100
        /*017a*/ 	.byte	0x04
	.zero		1


	//   ....[4]....
        /*017c*/ 	.word	0x00000650
        /*0180*/ 	.word	0x000000ff
        /*0184*/ 	.word	0x00000010
        /*0188*/ 	.short	0x0100
        /*018a*/ 	.byte	0x04
	.zero		1


	//   ....[5]....
        /*018c*/ 	.word	0x00000660
        /*0190*/ 	.word	0x000000ff
        /*0194*/ 	.word	0x00000030
        /*0198*/ 	.short	0x0100
        /*019a*/ 	.byte	0x04
	.zero		1


	//   ....[6]....
        /*019c*/ 	.word	0x00000670
        /*01a0*/ 	.word	0x000000ff
        /*01a4*/ 	.word	0x00000018
        /*01a8*/ 	.short	0x0100
        /*01aa*/ 	.byte	0x04
	.zero		1


	//   ....[7]....
        /*01ac*/ 	.word	0x00000680
        /*01b0*/ 	.word	0x000000ff
        /*01b4*/ 	.word	0x00000038
        /*01b8*/ 	.short	0x0100
        /*01ba*/ 	.byte	0x04
	.zero		1


	//   ....[8]....
        /*01bc*/ 	.word	0x000007b0
        /*01c0*/ 	.word	0x000000ff
        /*01c4*/ 	.word	0x00000040
        /*01c8*/ 	.short	0x0100
        /*01ca*/ 	.byte	0x04
	.zero		1


	//   ....[9]....
        /*01cc*/ 	.word	0x000007c0
        /*01d0*/ 	.word	0x000000ff
        /*01d4*/ 	.word	0x00000060
        /*01d8*/ 	.short	0x0100
        /*01da*/ 	.byte	0x04
	.zero		1


	//   ....[10]....
        /*01dc*/ 	.word	0x000007d0
        /*01e0*/ 	.word	0x000000ff
        /*01e4*/ 	.word	0x00000048
        /*01e8*/ 	.short	0x0100
        /*01ea*/ 	.byte	0x04
	.zero		1


	//   ....[11]....
        /*01ec*/ 	.word	0x000007e0
        /*01f0*/ 	.word	0x000000ff
        /*01f4*/ 	.word	0x00000068
        /*01f8*/ 	.short	0x0100
        /*01fa*/ 	.byte	0x04
	.zero		1


	//   ....[12]....
        /*01fc*/ 	.word	0x000007f0
        /*0200*/ 	.word	0x000000ff
        /*0204*/ 	.word	0x00000050
        /*0208*/ 	.short	0x0100
        /*020a*/ 	.byte	0x04
	.zero		1


	//   ....[13]....
        /*020c*/ 	.word	0x00000800
        /*0210*/ 	.word	0x000000ff
        /*0214*/ 	.word	0x00000070
        /*0218*/ 	.short	0x0100
        /*021a*/ 	.byte	0x04
	.zero		1


	//   ....[14]....
        /*021c*/ 	.word	0x00000810
        /*0220*/ 	.word	0x000000ff
        /*0224*/ 	.word	0x00000058
        /*0228*/ 	.short	0x0100
        /*022a*/ 	.byte	0x04
	.zero		1


	//   ....[15]....
        /*022c*/ 	.word	0x00000820
        /*0230*/ 	.word	0x000000ff
        /*0234*/ 	.word	0x00000078
        /*0238*/ 	.short	0x0100
        /*023a*/ 	.byte	0x04
	.zero		1


	//   ....[16]....
        /*023c*/ 	.word	0x00000910
        /*0240*/ 	.word	0x000000ff
        /*0244*/ 	.word	0x00000080
        /*0248*/ 	.short	0x0100
        /*024a*/ 	.byte	0x06
	.zero		1


	//   ....[17]....
        /*024c*/ 	.word	0x00000920
        /*0250*/ 	.word	0x000000ff
        /*0254*/ 	.word	0x00000088
        /*0258*/ 	.short	0x0100
        /*025a*/ 	.byte	0x06
	.zero		1


	//   ....[18]....
        /*025c*/ 	.word	0x00000a60
        /*0260*/ 	.word	0x000000ff
        /*0264*/ 	.word	0x00000090
        /*0268*/ 	.short	0x0100
        /*026a*/ 	.byte	0x06
	.zero		1


	//   ....[19]....
        /*026c*/ 	.word	0x00000a70
        /*0270*/ 	.word	0x000000ff
        /*0274*/ 	.word	0x000000a0
        /*0278*/ 	.short	0x0100
        /*027a*/ 	.byte	0x06
	.zero		1


	//   ....[20]....
        /*027c*/ 	.word	0x00000a80
        /*0280*/ 	.word	0x000000ff
        /*0284*/ 	.word	0x00000098
        /*0288*/ 	.short	0x0100
        /*028a*/ 	.byte	0x06
	.zero		1


	//   ....[21]....
        /*028c*/ 	.word	0x00000a90
        /*0290*/ 	.word	0x000000ff
        /*0294*/ 	.word	0x000000a8
        /*0298*/ 	.short	0x0100
        /*029a*/ 	.byte	0x06
	.zero		1


	//   ....[22]....
        /*029c*/ 	.word	0x00000bc0
        /*02a0*/ 	.word	0x000000ff
        /*02a4*/ 	.word	0x000000b0
        /*02a8*/ 	.short	0x0100
        /*02aa*/ 	.byte	0x04
	.zero		1


	//   ....[23]....
        /*02ac*/ 	.word	0x00000bd0
        /*02b0*/ 	.word	0x000000ff
        /*02b4*/ 	.word	0x000000d0
        /*02b8*/ 	.short	0x0100
        /*02ba*/ 	.byte	0x04
	.zero		1


	//   ....[24]....
        /*02bc*/ 	.word	0x00000be0
        /*02c0*/ 	.word	0x000000ff
        /*02c4*/ 	.word	0x000000b8
        /*02c8*/ 	.short	0x0100
        /*02ca*/ 	.byte	0x04
	.zero		1


	//   ....[25]....
        /*02cc*/ 	.word	0x00000bf0
        /*02d0*/ 	.word	0x000000ff
        /*02d4*/ 	.word	0x000000d8
        /*02d8*/ 	.short	0x0100
        /*02da*/ 	.byte	0x04
	.zero		1


	//   ....[26]....
        /*02dc*/ 	.word	0x00000c00
        /*02e0*/ 	.word	0x000000ff
        /*02e4*/ 	.word	0x000000c0
        /*02e8*/ 	.short	0x0100
        /*02ea*/ 	.byte	0x04
	.zero		1


	//   ....[27]....
        /*02ec*/ 	.word	0x00000c10
        /*02f0*/ 	.word	0x000000ff
        /*02f4*/ 	.word	0x000000e0
        /*02f8*/ 	.short	0x0100
        /*02fa*/ 	.byte	0x04
	.zero		1


	//   ....[28]....
        /*02fc*/ 	.word	0x00000c20
        /*0300*/ 	.word	0x000000ff
        /*0304*/ 	.word	0x000000c8
        /*0308*/ 	.short	0x0100
        /*030a*/ 	.byte	0x04
	.zero		1


	//   ....[29]....
        /*030c*/ 	.word	0x00000c30
        /*0310*/ 	.word	0x000000ff
        /*0314*/ 	.word	0x000000e8
        /*0318*/ 	.short	0x0100
        /*031a*/ 	.byte	0x04
	.zero		1


	//   ....[30]....
        /*031c*/ 	.word	0x00000d20
        /*0320*/ 	.word	0x000000ff
        /*0324*/ 	.word	0x000000f0
        /*0328*/ 	.short	0x0100
        /*032a*/ 	.byte	0x04
	.zero		1


	//   ....[31]....
        /*032c*/ 	.word	0x00000d30
        /*0330*/ 	.word	0x000000ff
        /*0334*/ 	.word	0x00000100
        /*0338*/ 	.short	0x0100
        /*033a*/ 	.byte	0x04
	.zero		1


	//   ....[32]....
        /*033c*/ 	.word	0x00000d40
        /*0340*/ 	.word	0x000000ff
        /*0344*/ 	.word	0x000000f8
        /*0348*/ 	.short	0x0100
        /*034a*/ 	.byte	0x04
	.zero		1


	//   ....[33]....
        /*034c*/ 	.word	0x00000d50
        /*0350*/ 	.word	0x000000ff
        /*0354*/ 	.word	0x00000108
        /*0358*/ 	.short	0x0100
        /*035a*/ 	.byte	0x04
	.zero		1


	//   ....[34]....
        /*035c*/ 	.word	0x00001a40
        /*0360*/ 	.word	0x00000000
        /*0364*/ 	.word	0x00000100
        /*0368*/ 	.short	0x010a
        /*036a*/ 	.byte	0xff
	.zero		1


	//   ....[35]....
        /*036c*/ 	.word	0x00001a60
        /*0370*/ 	.word	0x00000000
        /*0374*/ 	.word	0x000000f0
        /*0378*/ 	.short	0x0101
        /*037a*/ 	.byte	0xff
	.zero		1


	//   ....[36]....
        /*037c*/ 	.word	0x00001b20
        /*0380*/ 	.word	0x000000ff
        /*0384*/ 	.word	0x00000020
        /*0388*/ 	.short	0x010a
        /*038a*/ 	.byte	0x04
	.zero		1


	//   ....[37]....
        /*038c*/ 	.word	0x00001bb0
        /*0390*/ 	.word	0x000000ff
        /*0394*/ 	.word	0x00000020
        /*0398*/ 	.short	0x010a
        /*039a*/ 	.byte	0x21
	.zero		1


	//   ....[38]....
        /*039c*/ 	.word	0x00001d40
        /*03a0*/ 	.word	0x000000ff
        /*03a4*/ 	.word	0x00000020
        /*03a8*/ 	.short	0x010a
        /*03aa*/ 	.byte	0x05
	.zero		1


	//   ....[39]....
        /*03ac*/ 	.word	0x00001e90
        /*03b0*/ 	.word	0x000000ff
        /*03b4*/ 	.word	0x00000088
        /*03b8*/ 	.short	0x0101
        /*03ba*/ 	.byte	0x15
	.zero		1


	//   ....[40]....
        /*03bc*/ 	.word	0x00001eb0
        /*03c0*/ 	.word	0x000000ff
        /*03c4*/ 	.word	0x00000020
        /*03c8*/ 	.short	0x010a
        /*03ca*/ 	.byte	0x04
	.zero		1


	//   ....[41]....
        /*03cc*/ 	.word	0x00001f30
        /*03d0*/ 	.word	0x000000ff
        /*03d4*/ 	.word	0x00000020
        /*03d8*/ 	.short	0x010a
        /*03da*/ 	.byte	0x11
	.zero		1


	//   ....[42]....
        /*03dc*/ 	.word	0x000020c0
        /*03e0*/ 	.word	0x000000ff
        /*03e4*/ 	.word	0x00000020
        /*03e8*/ 	.short	0x010a
        /*03ea*/ 	.byte	0x05
	.zero		1


	//   ....[43]....
        /*03ec*/ 	.word	0x00002200
        /*03f0*/ 	.word	0x00000003
        /*03f4*/ 	.word	0x00000090
        /*03f8*/ 	.short	0x010a
        /*03fa*/ 	.byte	0xff
	.zero		1


	//   ....[44]....
        /*03fc*/ 	.word	0x00002350
        /*0400*/ 	.word	0x00000000
        /*0404*/ 	.word	0x00000000
        /*0408*/ 	.short	0x0101
        /*040a*/ 	.byte	0xff
	.zero		1


	//   ....[45]....
        /*040c*/ 	.word	0x00002910
        /*0410*/ 	.word	0x000000ff
        /*0414*/ 	.word	0x00000000
        /*0418*/ 	.short	0x010a
        /*041a*/ 	.byte	0x04
	.zero		1


	//   ....[46]....
        /*041c*/ 	.word	0x000029a0
        /*0420*/ 	.word	0x000000ff
        /*0424*/ 	.word	0x00000000
        /*0428*/ 	.short	0x010a
        /*042a*/ 	.byte	0x05
	.zero		1


	//   ....[47]....
        /*042c*/ 	.word	0x00002a30
        /*0430*/ 	.word	0x000000ff
        /*0434*/ 	.word	0x00000000
        /*0438*/ 	.short	0x010a
        /*043a*/ 	.byte	0x05
	.zero		1


	//   ....[48]....
        /*043c*/ 	.word	0x00002ad0
        /*0440*/ 	.word	0x00000000
        /*0444*/ 	.word	0x00000000
        /*0448*/ 	.short	0x010a
        /*044a*/ 	.byte	0xff
	.zero		1


	//   ....[49]....
        /*044c*/ 	.word	0x00002c10
        /*0450*/ 	.word	0x00000002
        /*0454*/ 	.word	0x000000f0
        /*0458*/ 	.short	0x010a
        /*045a*/ 	.byte	0xff
	.zero		1


	//   ....[50]....
        /*045c*/ 	.word	0x00002c70
        /*0460*/ 	.word	0x00000004
        /*0464*/ 	.word	0x00000000
        /*0468*/ 	.short	0x0101
        /*046a*/ 	.byte	0xff
	.zero		1


	//   ....[51]....
        /*046c*/ 	.word	0x00002c90
        /*0470*/ 	.word	0x000000ff
        /*0474*/ 	.word	0x000000a0
        /*0478*/ 	.short	0x010a
        /*047a*/ 	.byte	0x04
	.zero		1


	//   ....[52]....
        /*047c*/ 	.word	0x00002db0
        /*0480*/ 	.word	0x00000002
        /*0484*/ 	.word	0x00000090
        /*0488*/ 	.short	0x010a
        /*048a*/ 	.byte	0xff
	.zero		1


	//   ....[53]....
        /*048c*/ 	.word	0x00002ec0
        /*0490*/ 	.word	0x00000002
        /*0494*/ 	.word	0x00000000
        /*0498*/ 	.short	0x0101
        /*049a*/ 	.byte	0xff
	.zero		1


	//   ....[54]....
        /*049c*/ 	.word	0x00002f50
        /*04a0*/ 	.word	0x000000ff
        /*04a4*/ 	.word	0x000000a0
        /*04a8*/ 	.short	0x0106
        /*04aa*/ 	.byte	0x04
	.zero		1


	//   ....[55]....
        /*04ac*/ 	.word	0x00002f70
        /*04b0*/ 	.word	0x000000ff
        /*04b4*/ 	.word	0x000000a0
        /*04b8*/ 	.short	0x010a
        /*04ba*/ 	.byte	0x04
	.zero		1


	//   ....[56]....
        /*04bc*/ 	.word	0x00003000
        /*04c0*/ 	.word	0x000000ff
        /*04c4*/ 	.word	0x000000a0
        /*04c8*/ 	.short	0x0106
        /*04ca*/ 	.byte	0x07
	.zero		1


	//   ....[57]....
        /*04cc*/ 	.word	0x00003040
        /*04d0*/ 	.word	0x00000000
        /*04d4*/ 	.word	0x000000a0
        /*04d8*/ 	.short	0x010a
        /*04da*/ 	.byte	0xff
	.zero		1


	//   ....[58]....
        /*04dc*/ 	.word	0x000035a0
        /*04e0*/ 	.word	0x00000000
        /*04e4*/ 	.word	0x00000090
        /*04e8*/ 	.short	0x010a
        /*04ea*/ 	.byte	0xff
	.zero		1


	//   ....[59]....
        /*04ec*/ 	.word	0x000036a0
        /*04f0*/ 	.word	0x00000003
        /*04f4*/ 	.word	0x00000000
        /*04f8*/ 	.short	0x0101
        /*04fa*/ 	.byte	0xff
	.zero		1


	//   ....[60]....
        /*04fc*/ 	.word	0x000036b0
        /*0500*/ 	.word	0x000000ff
        /*0504*/ 	.word	0x00000000
        /*0508*/ 	.short	0x010a
        /*050a*/ 	.byte	0x04
	.zero		1


	//   ....[61]....
        /*050c*/ 	.word	0x00003730
        /*0510*/ 	.word	0x000000ff
        /*0514*/ 	.word	0x000000d0
        /*0518*/ 	.short	0x010a
        /*051a*/ 	.byte	0x1f
	.zero		1


	//   ....[62]....
        /*051c*/ 	.word	0x00003810
        /*0520*/ 	.word	0x000000ff
        /*0524*/ 	.word	0x00000000
        /*0528*/ 	.short	0x010a
        /*052a*/ 	.byte	0x05
	.zero		1


	//   ....[63]....
        /*052c*/ 	.word	0x00003950
        /*0530*/ 	.word	0x000000ff
        /*0534*/ 	.word	0x00000000
        /*0538*/ 	.short	0x010a
        /*053a*/ 	.byte	0x04
	.zero		1


	//   ....[64]....
        /*053c*/ 	.word	0x00003be0
        /*0540*/ 	.word	0x000000ff
        /*0544*/ 	.word	0x00000000
        /*0548*/ 	.short	0x010a
        /*054a*/ 	.byte	0x04
	.zero		1


	//   ....[65]....
        /*054c*/ 	.word	0x00003c70
        /*0550*/ 	.word	0x000000ff
        /*0554*/ 	.word	0x00000000
        /*0558*/ 	.short	0x010a
        /*055a*/ 	.byte	0x05
	.zero		1


	//   ....[66]....
        /*055c*/ 	.word	0x00003d00
        /*0560*/ 	.word	0x000000ff
        /*0564*/ 	.word	0x00000000
        /*0568*/ 	.short	0x010a
        /*056a*/ 	.byte	0x05
	.zero		1


	//   ....[67]....
        /*056c*/ 	.word	0x00003d90
        /*0570*/ 	.word	0x000000ff
        /*0574*/ 	.word	0x00000000
        /*0578*/ 	.short	0x010a
        /*057a*/ 	.byte	0x04
	.zero		1


	//   ....[68]....
        /*057c*/ 	.word	0x00004290
        /*0580*/ 	.word	0x0000000c
        /*0584*/ 	.word	0x00000090
        /*0588*/ 	.short	0x010a
        /*058a*/ 	.byte	0xff
	.zero		1


	//   ....[69]....
        /*058c*/ 	.word	0x00004400
        /*0590*/ 	.word	0x00000000
        /*0594*/ 	.word	0x00000000
        /*0598*/ 	.short	0x0101
        /*059a*/ 	.byte	0xff
	.zero		1


	//   ....[70]....
        /*059c*/ 	.word	0x000048a0
        /*05a0*/ 	.word	0x000000ff
        /*05a4*/ 	.word	0x00000088
        /*05a8*/ 	.short	0x010a
        /*05aa*/ 	.byte	0x15
	.zero		1


	//   ....[71]....
        /*05ac*/ 	.word	0x00004a20
        /*05b0*/ 	.word	0x000000ff
        /*05b4*/ 	.word	0x00000060
        /*05b8*/ 	.short	0x010a
        /*05ba*/ 	.byte	0x15
	.zero		1


	//   ....[72]....
        /*05bc*/ 	.word	0x00004b90
        /*05c0*/ 	.word	0x000000ff
        /*05c4*/ 	.word	0x00000040
        /*05c8*/ 	.short	0x010b
        /*05ca*/ 	.byte	0x15
	.zero		1


	//   ....[73]....
        /*05cc*/ 	.word	0x00004ba0
        /*05d0*/ 	.word	0x000000ff
        /*05d4*/ 	.word	0x00000000
        /*05d8*/ 	.short	0x0101
        /*05da*/ 	.byte	0x25
	.zero		1


	//   ....[74]....
        /*05dc*/ 	.word	0x00004bc0
        /*05e0*/ 	.word	0x000000ff
        /*05e4*/ 	.word	0x00000068
        /*05e8*/ 	.short	0x010a
        /*05ea*/ 	.byte	0x15
	.zero		1


	//   ....[75]....
        /*05ec*/ 	.word	0x00004cf0
        /*05f0*/ 	.word	0x000000ff
        /*05f4*/ 	.word	0x00000048
        /*05f8*/ 	.short	0x010b
        /*05fa*/ 	.byte	0x15
	.zero		1


	//   ....[76]....
        /*05fc*/ 	.word	0x00004d00
        /*0600*/ 	.word	0x000000ff
        /*0604*/ 	.word	0x00000000
        /*0608*/ 	.short	0x0101
        /*060a*/ 	.byte	0x1f
	.zero		1


	//   ....[77]....
        /*060c*/ 	.word	0x00004d20
        /*0610*/ 	.word	0x000000ff
        /*0614*/ 	.word	0x00000070
        /*0618*/ 	.short	0x010a
        /*061a*/ 	.byte	0x15
	.zero		1


	//   ....[78]....
        /*061c*/ 	.word	0x00004e60
        /*0620*/ 	.word	0x000000ff
        /*0624*/ 	.word	0x00000050
        /*0628*/ 	.short	0x010b
        /*062a*/ 	.byte	0x15
	.zero		1


	//   ....[79]....
        /*062c*/ 	.word	0x00004e70
        /*0630*/ 	.word	0x000000ff
        /*0634*/ 	.word	0x00000000
        /*0638*/ 	.short	0x0101
        /*063a*/ 	.byte	0x1e
	.zero		1


	//   ....[80]....
        /*063c*/ 	.word	0x00004e90
        /*0640*/ 	.word	0x000000ff
        /*0644*/ 	.word	0x00000078
        /*0648*/ 	.short	0x010a
        /*064a*/ 	.byte	0x15
	.zero		1


	//   ....[81]....
        /*064c*/ 	.word	0x00004ff0
        /*0650*/ 	.word	0x000000ff
        /*0654*/ 	.word	0x00000058
        /*0658*/ 	.short	0x010b
        /*065a*/ 	.byte	0x15
	.zero		1


	//   ....[82]....
        /*065c*/ 	.word	0x00005000
        /*0660*/ 	.word	0x000000ff
        /*0664*/ 	.word	0x00000000
        /*0668*/ 	.short	0x0101
        /*066a*/ 	.byte	0x1d
	.zero		1


	//   ....[83]....
        /*066c*/ 	.word	0x00005010
        /*0670*/ 	.word	0x000000ff
        /*0674*/ 	.word	0x00000060
        /*0678*/ 	.short	0x010a
        /*067a*/ 	.byte	0x15
	.zero		1


	//   ....[84]....
        /*067c*/ 	.word	0x00005170
        /*0680*/ 	.word	0x000000ff
        /*0684*/ 	.word	0x00000040
        /*0688*/ 	.short	0x010b
        /*068a*/ 	.byte	0x15
	.zero		1


	//   ....[85]....
        /*068c*/ 	.word	0x00005180
        /*0690*/ 	.word	0x000000ff
        /*0694*/ 	.word	0x00000000
        /*0698*/ 	.short	0x0101
        /*069a*/ 	.byte	0x25
	.zero		1


	//   ....[86]....
        /*069c*/ 	.word	0x00005190
        /*06a0*/ 	.word	0x000000ff
        /*06a4*/ 	.word	0x00000068
        /*06a8*/ 	.short	0x010a
        /*06aa*/ 	.byte	0x15
	.zero		1


	//   ....[87]....
        /*06ac*/ 	.word	0x000052f0
        /*06b0*/ 	.word	0x000000ff
        /*06b4*/ 	.word	0x00000048
        /*06b8*/ 	.short	0x010b
        /*06ba*/ 	.byte	0x15
	.zero		1


	//   ....[88]....
        /*06bc*/ 	.word	0x00005300
        /*06c0*/ 	.word	0x000000ff
        /*06c4*/ 	.word	0x00000000
        /*06c8*/ 	.short	0x0101
        /*06ca*/ 	.byte	0x1f
	.zero		1


	//   ....[89]....
        /*06cc*/ 	.word	0x00005310
        /*06d0*/ 	.word	0x000000ff
        /*06d4*/ 	.word	0x00000070
        /*06d8*/ 	.short	0x010a
        /*06da*/ 	.byte	0x15
	.zero		1


	//   ....[90]....
        /*06dc*/ 	.word	0x00005460
        /*06e0*/ 	.word	0x000000ff
        /*06e4*/ 	.word	0x00000050
        /*06e8*/ 	.short	0x010b
        /*06ea*/ 	.byte	0x15
	.zero		1


	//   ....[91]....
        /*06ec*/ 	.word	0x00005470
        /*06f0*/ 	.word	0x000000ff
        /*06f4*/ 	.word	0x00000000
        /*06f8*/ 	.short	0x0101
        /*06fa*/ 	.byte	0x1e
	.zero		1


	//   ....[92]....
        /*06fc*/ 	.word	0x00005480
        /*0700*/ 	.word	0x000000ff
        /*0704*/ 	.word	0x00000078
        /*0708*/ 	.short	0x010a
        /*070a*/ 	.byte	0x15
	.zero		1


	//   ....[93]....
        /*070c*/ 	.word	0x00005670
        /*0710*/ 	.word	0x000000ff
        /*0714*/ 	.word	0x00000058
        /*0718*/ 	.short	0x010b
        /*071a*/ 	.byte	0x15
	.zero		1


	//   ....[94]....
        /*071c*/ 	.word	0x00005680
        /*0720*/ 	.word	0x000000ff
        /*0724*/ 	.word	0x00000000
        /*0728*/ 	.short	0x0101
        /*072a*/ 	.byte	0x1d
	.zero		1


	//   ....[95]....
        /*072c*/ 	.word	0x000056a0
        /*0730*/ 	.word	0x000000ff
        /*0734*/ 	.word	0x00000060
        /*0738*/ 	.short	0x010a
        /*073a*/ 	.byte	0x15
	.zero		1


	//   ....[96]....
        /*073c*/ 	.word	0x000056c0
        /*0740*/ 	.word	0x000000ff
        /*0744*/ 	.word	0x00000068
        /*0748*/ 	.short	0x010a
        /*074a*/ 	.byte	0x15
	.zero		1


	//   ....[97]....
        /*074c*/ 	.word	0x000056e0
        /*0750*/ 	.word	0x000000ff
        /*0754*/ 	.word	0x00000070
        /*0758*/ 	.short	0x010a
        /*075a*/ 	.byte	0x15
	.zero		1


	//   ....[98]....
        /*075c*/ 	.word	0x00005730
        /*0760*/ 	.word	0x00000002
        /*0764*/ 	.word	0x00000078
        /*0768*/ 	.short	0x010a
        /*076a*/ 	.byte	0xff
	.zero		1


	//   ....[99]....
        /*076c*/ 	.word	0x00005aa0
        /*0770*/ 	.word	0x00000003
        /*0774*/ 	.word	0x00000090
        /*0778*/ 	.short	0x010a
        /*077a*/ 	.byte	0xff
	.zero		1


	//   ....[100]....
        /*077c*/ 	.word	0x00005c20
        /*0780*/ 	.word	0x00000000
        /*0784*/ 	.word	0x00000000
        /*0788*/ 	.short	0x0101
        /*078a*/ 	.byte	0xff
	.zero		1


	//   ....[101]....
        /*078c*/ 	.word	0x000067f0
        /*0790*/ 	.word	0x000000ff
        /*0794*/ 	.word	0x00000040
        /*0798*/ 	.short	0x010a
        /*079a*/ 	.byte	0x2b
	.zero		1


	//   ....[102]....
        /*079c*/ 	.word	0x00006850
        /*07a0*/ 	.word	0x00000055
        /*07a4*/ 	.word	0x000000b0
        /*07a8*/ 	.short	0x010a
        /*07aa*/ 	.byte	0xff
	.zero		1


	//   ....[103]....
        /*07ac*/ 	.word	0x00006970
        /*07b0*/ 	.word	0x000000ff
        /*07b4*/ 	.word	0x00000040
        /*07b8*/ 	.short	0x010a
        /*07ba*/ 	.byte	0x2b
	.zero		1


	//   ....[104]....
        /*07bc*/ 	.word	0x00006a70
        /*07c0*/ 	.word	0x00000055
        /*07c4*/ 	.word	0x000000b0
        /*07c8*/ 	.short	0x010a
        /*07ca*/ 	.byte	0xff
	.zero		1


	//   ....[105]....
        /*07cc*/ 	.word	0x00007070
        /*07d0*/ 	.word	0x00000000
        /*07d4*/ 	.word	0x00000000
        /*07d8*/ 	.short	0x0101
        /*07da*/ 	.byte	0xff
	.zero		1


	//   ....[106]....
        /*07dc*/ 	.word	0x00007080
        /*07e0*/ 	.word	0x00000003
        /*07e4*/ 	.word	0x00000040
        /*07e8*/ 	.short	0x010a
        /*07ea*/ 	.byte	0xff
	.zero		1


	//   ....[107]....
        /*07ec*/ 	.word	0x00007150
        /*07f0*/ 	.word	0x00000003
        /*07f4*/ 	.word	0x00000040
        /*07f8*/ 	.short	0x010a
        /*07fa*/ 	.byte	0xff
	.zero		1


	//   ....[108]....
        /*07fc*/ 	.word	0x000077d0
        /*0800*/ 	.word	0x00000015
        /*0804*/ 	.word	0x00000000
        /*0808*/ 	.short	0x0101
        /*080a*/ 	.byte	0xff
	.zero		1


	//   ....[109]....
        /*080c*/ 	.word	0x000077f0
        /*0810*/ 	.word	0x00000014
        /*0814*/ 	.word	0x00000040
        /*0818*/ 	.short	0x010a
        /*081a*/ 	.byte	0xff
	.zero		1


	//   ....[110]....
        /*081c*/ 	.word	0x000078b0
        /*0820*/ 	.word	0x00000014
        /*0824*/ 	.word	0x00000040
        /*0828*/ 	.short	0x010a
        /*082a*/ 	.byte	0xff
	.zero		1


	//   ....[111]....
        /*082c*/ 	.word	0x00007f30
        /*0830*/ 	.word	0x00000015
        /*0834*/ 	.word	0x00000000
        /*0838*/ 	.short	0x0101
        /*083a*/ 	.byte	0xff
	.zero		1


	//   ....[112]....
        /*083c*/ 	.word	0x00007f50
        /*0840*/ 	.word	0x00000014
        /*0844*/ 	.word	0x00000040
        /*0848*/ 	.short	0x010a
        /*084a*/ 	.byte	0xff
	.zero		1


	//   ....[113]....
        /*084c*/ 	.word	0x00008010
        /*0850*/ 	.word	0x00000014
        /*0854*/ 	.word	0x00000040
        /*0858*/ 	.short	0x010a
        /*085a*/ 	.byte	0xff
	.zero		1


	//   ....[114]....
        /*085c*/ 	.word	0x000086c0
        /*0860*/ 	.word	0x00000015
        /*0864*/ 	.word	0x00000000
        /*0868*/ 	.short	0x0101
        /*086a*/ 	.byte	0xff
	.zero		1


	//   ....[115]....
        /*086c*/ 	.word	0x000086e0
        /*0870*/ 	.word	0x00000014
        /*0874*/ 	.word	0x00000040
        /*0878*/ 	.short	0x010a
        /*087a*/ 	.byte	0xff
	.zero		1


	//   ....[116]....
        /*087c*/ 	.word	0x000087a0
        /*0880*/ 	.word	0x00000014
        /*0884*/ 	.word	0x00000040
        /*0888*/ 	.short	0x010a
        /*088a*/ 	.byte	0xff
	.zero		1


	//   ....[117]....
        /*088c*/ 	.word	0x00008e90
        /*0890*/ 	.word	0x00000015
        /*0894*/ 	.word	0x00000000
        /*0898*/ 	.short	0x0101
        /*089a*/ 	.byte	0xff
	.zero		1


	//   ....[118]....
        /*089c*/ 	.word	0x00008eb0
        /*08a0*/ 	.word	0x00000014
        /*08a4*/ 	.word	0x00000040
        /*08a8*/ 	.short	0x010a
        /*08aa*/ 	.byte	0xff
	.zero		1


	//   ....[119]....
        /*08ac*/ 	.word	0x00008f70
        /*08b0*/ 	.word	0x00000014
        /*08b4*/ 	.word	0x00000040
        /*08b8*/ 	.short	0x010a
        /*08ba*/ 	.byte	0xff
	.zero		1


	//   ....[120]....
        /*08bc*/ 	.word	0x00009630
        /*08c0*/ 	.word	0x00000015
        /*08c4*/ 	.word	0x00000000
        /*08c8*/ 	.short	0x0101
        /*08ca*/ 	.byte	0xff
	.zero		1


	//   ....[121]....
        /*08cc*/ 	.word	0x00009650
        /*08d0*/ 	.word	0x00000014
        /*08d4*/ 	.word	0x00000040
        /*08d8*/ 	.short	0x010a
        /*08da*/ 	.byte	0xff
	.zero		1


	//   ....[122]....
        /*08dc*/ 	.word	0x00009710
        /*08e0*/ 	.word	0x00000014
        /*08e4*/ 	.word	0x00000040
        /*08e8*/ 	.short	0x010a
        /*08ea*/ 	.byte	0xff
	.zero		1


	//   ....[123]....
        /*08ec*/ 	.word	0x00009dd0
        /*08f0*/ 	.word	0x00000015
        /*08f4*/ 	.word	0x00000000
        /*08f8*/ 	.short	0x0101
        /*08fa*/ 	.byte	0xff
	.zero		1


	//   ....[124]....
        /*08fc*/ 	.word	0x00009df0
        /*0900*/ 	.word	0x00000014
        /*0904*/ 	.word	0x00000040
        /*0908*/ 	.short	0x010a
        /*090a*/ 	.byte	0xff
	.zero		1


	//   ....[125]....
        /*090c*/ 	.word	0x00009eb0
        /*0910*/ 	.word	0x00000014
        /*0914*/ 	.word	0x00000040
        /*0918*/ 	.short	0x010a
        /*091a*/ 	.byte	0xff
	.zero		1


	//   ....[126]....
        /*091c*/ 	.word	0x0000a2b0
        /*0920*/ 	.word	0x000000ff
        /*0924*/ 	.word	0x00000000
        /*0928*/ 	.short	0x0101
        /*092a*/ 	.byte	0x04
	.zero		1


	//   ....[127]....
        /*092c*/ 	.word	0x0000a5a0
        /*0930*/ 	.word	0x00000003
        /*0934*/ 	.word	0x00000000
        /*0938*/ 	.short	0x0101
        /*093a*/ 	.byte	0xff
	.zero		1


	//   ....[128]....
        /*093c*/ 	.word	0x0000a860
        /*0940*/ 	.word	0x000000ff
        /*0944*/ 	.word	0x00000000
        /*0948*/ 	.short	0x0101
        /*094a*/ 	.byte	0x04
	.zero		1


	//   ....[129]....
        /*094c*/ 	.word	0x0000a880
        /*0950*/ 	.word	0x00000000
        /*0954*/ 	.word	0x00000100
        /*0958*/ 	.short	0x010a
        /*095a*/ 	.byte	0xff
	.zero		1


	//   ....[130]....
        /*095c*/ 	.word	0x0000a8e0
        /*0960*/ 	.word	0x00000000
        /*0964*/ 	.word	0x00000020
        /*0968*/ 	.short	0x010a
        /*096a*/ 	.byte	0xff
	.zero		1


	//   ....[131]....
        /*096c*/ 	.word	0x0000a940
        /*0970*/ 	.word	0x00000000
        /*0974*/ 	.word	0x00000020
        /*0978*/ 	.short	0x010a
        /*097a*/ 	.byte	0xff
	.zero		1


	//   ....[132]....
        /*097c*/ 	.word	0x0000a990
        /*0980*/ 	.word	0x00000003
        /*0984*/ 	.word	0x00000090
        /*0988*/ 	.short	0x010a
        /*098a*/ 	.byte	0xff
	.zero		1


	//   ....[133]....
        /*098c*/ 	.word	0x0000a9f0
        /*0990*/ 	.word	0x00000000
        /*0994*/ 	.word	0x00000000
        /*0998*/ 	.short	0x010a
        /*099a*/ 	.byte	0xff
	.zero		1


	//   ....[134]....
        /*099c*/ 	.word	0x0000aa50
        /*09a0*/ 	.word	0x00000000
        /*09a4*/ 	.word	0x00000000
        /*09a8*/ 	.short	0x010a
        /*09aa*/ 	.byte	0xff
	.zero		1


	//   ....[135]....
        /*09ac*/ 	.word	0x0000aab0
        /*09b0*/ 	.word	0x00000000
        /*09b4*/ 	.word	0x00000000
        /*09b8*/ 	.short	0x010a
        /*09ba*/ 	.byte	0xff
	.zero		1


	//   ....[136]....
        /*09bc*/ 	.word	0x0000ab00
        /*09c0*/ 	.word	0x00000002
        /*09c4*/ 	.word	0x000000f0
        /*09c8*/ 	.short	0x010a
        /*09ca*/ 	.byte	0xff
	.zero		1


	//   ....[137]....
        /*09cc*/ 	.word	0x0000ab60
        /*09d0*/ 	.word	0x00000002
        /*09d4*/ 	.word	0x000000a0
        /*09d8*/ 	.short	0x010a
        /*09da*/ 	.byte	0xff
	.zero		1


	//   ....[138]....
        /*09dc*/ 	.word	0x0000abb0
        /*09e0*/ 	.word	0x00000002
        /*09e4*/ 	.word	0x00000090
        /*09e8*/ 	.short	0x010a
        /*09ea*/ 	.byte	0xff
	.zero		1


	//   ....[139]....
        /*09ec*/ 	.word	0x0000ac10
        /*09f0*/ 	.word	0x00000000
        /*09f4*/ 	.word	0x000000a0
        /*09f8*/ 	.short	0x010a
        /*09fa*/ 	.byte	0xff
	.zero		1


	//   ....[140]....
        /*09fc*/ 	.word	0x0000ac60
        /*0a00*/ 	.word	0x00000000
        /*0a04*/ 	.word	0x00000090
        /*0a08*/ 	.short	0x010a
        /*0a0a*/ 	.byte	0xff
	.zero		1


	//   ....[141]....
        /*0a0c*/ 	.word	0x0000acc0
        /*0a10*/ 	.word	0x00000003
        /*0a14*/ 	.word	0x000000d0
        /*0a18*/ 	.short	0x010a
        /*0a1a*/ 	.byte	0xff
	.zero		1


	//   ....[142]....
        /*0a1c*/ 	.word	0x0000ad20
        /*0a20*/ 	.word	0x00000000
        /*0a24*/ 	.word	0x00000000
        /*0a28*/ 	.short	0x010a
        /*0a2a*/ 	.byte	0xff
	.zero		1


	//   ....[143]....
        /*0a2c*/ 	.word	0x0000ad80
        /*0a30*/ 	.word	0x00000000
        /*0a34*/ 	.word	0x00000000
        /*0a38*/ 	.short	0x010a
        /*0a3a*/ 	.byte	0xff
	.zero		1


	//   ....[144]....
        /*0a3c*/ 	.word	0x0000ade0
        /*0a40*/ 	.word	0x00000000
        /*0a44*/ 	.word	0x00000000
        /*0a48*/ 	.short	0x010a
        /*0a4a*/ 	.byte	0xff
	.zero		1


	//   ....[145]....
        /*0a4c*/ 	.word	0x0000ae40
        /*0a50*/ 	.word	0x00000000
        /*0a54*/ 	.word	0x00000000
        /*0a58*/ 	.short	0x010a
        /*0a5a*/ 	.byte	0xff
	.zero		1


	//   ....[146]....
        /*0a5c*/ 	.word	0x0000aea0
        /*0a60*/ 	.word	0x00000000
        /*0a64*/ 	.word	0x00000000
        /*0a68*/ 	.short	0x010a
        /*0a6a*/ 	.byte	0xff
	.zero		1


	//   ....[147]....
        /*0a6c*/ 	.word	0x0000aef0
        /*0a70*/ 	.word	0x0000000c
        /*0a74*/ 	.word	0x00000090
        /*0a78*/ 	.short	0x010a
        /*0a7a*/ 	.byte	0xff
	.zero		1


	//   ....[148]....
        /*0a7c*/ 	.word	0x0000af50
        /*0a80*/ 	.word	0x00000000
        /*0a84*/ 	.word	0x00000088
        /*0a88*/ 	.short	0x010a
        /*0a8a*/ 	.byte	0xff
	.zero		1


	//   ....[149]....
        /*0a8c*/ 	.word	0x0000afb0
        /*0a90*/ 	.word	0x00000009
        /*0a94*/ 	.word	0x00000060
        /*0a98*/ 	.short	0x010a
        /*0a9a*/ 	.byte	0xff
	.zero		1


	//   ....[150]....
        /*0a9c*/ 	.word	0x0000b010
        /*0aa0*/ 	.word	0x00000009
        /*0aa4*/ 	.word	0x00000068
        /*0aa8*/ 	.short	0x010a
        /*0aaa*/ 	.byte	0xff
	.zero		1


	//   ....[151]....
        /*0aac*/ 	.word	0x0000b070
        /*0ab0*/ 	.word	0x00000009
        /*0ab4*/ 	.word	0x00000070
        /*0ab8*/ 	.short	0x010a
        /*0aba*/ 	.byte	0xff
	.zero		1


	//   ....[152]....
        /*0abc*/ 	.word	0x0000b0d0
        /*0ac0*/ 	.word	0x00000009
        /*0ac4*/ 	.word	0x00000078
        /*0ac8*/ 	.short	0x010a
        /*0aca*/ 	.byte	0xff
	.zero		1


	//   ....[153]....
        /*0acc*/ 	.word	0x0000b130
        /*0ad0*/ 	.word	0x00000000
        /*0ad4*/ 	.word	0x00000060
        /*0ad8*/ 	.short	0x010a
        /*0ada*/ 	.byte	0xff
	.zero		1


	//   ....[154]....
        /*0adc*/ 	.word	0x0000b190
        /*0ae0*/ 	.word	0x00000000
        /*0ae4*/ 	.word	0x00000068
        /*0ae8*/ 	.short	0x010a
        /*0aea*/ 	.byte	0xff
	.zero		1


	//   ....[155]....
        /*0aec*/ 	.word	0x0000b1f0
        /*0af0*/ 	.word	0x00000000
        /*0af4*/ 	.word	0x00000070
        /*0af8*/ 	.short	0x010a
        /*0afa*/ 	.byte	0xff
	.zero		1


	//   ....[156]....
        /*0afc*/ 	.word	0x0000b250
        /*0b00*/ 	.word	0x00000000
        /*0b04*/ 	.word	0x00000078
        /*0b08*/ 	.short	0x010a
        /*0b0a*/ 	.byte	0xff
	.zero		1


	//   ....[157]....
        /*0b0c*/ 	.word	0x0000b2b0
        /*0b10*/ 	.word	0x00000003
        /*0b14*/ 	.word	0x00000060
        /*0b18*/ 	.short	0x010a
        /*0b1a*/ 	.byte	0xff
	.zero		1


	//   ....[158]....
        /*0b1c*/ 	.word	0x0000b310
        /*0b20*/ 	.word	0x00000003
        /*0b24*/ 	.word	0x00000068
        /*0b28*/ 	.short	0x010a
        /*0b2a*/ 	.byte	0xff
	.zero		1


	//   ....[159]....
        /*0b2c*/ 	.word	0x0000b370
        /*0b30*/ 	.word	0x00000003
        /*0b34*/ 	.word	0x00000070
        /*0b38*/ 	.short	0x010a
        /*0b3a*/ 	.byte	0xff
	.zero		1


	//   ....[160]....
        /*0b3c*/ 	.word	0x0000b3c0
        /*0b40*/ 	.word	0x00000003
        /*0b44*/ 	.word	0x00000090
        /*0b48*/ 	.short	0x010a
        /*0b4a*/ 	.byte	0xff
	.zero		1


	//   ....[161]....
        /*0b4c*/ 	.word	0x0000b420
        /*0b50*/ 	.word	0x00000000
        /*0b54*/ 	.word	0x00000040
        /*0b58*/ 	.short	0x010a
        /*0b5a*/ 	.byte	0xff
	.zero		1


	//   ....[162]....
        /*0b5c*/ 	.word	0x0000b470
        /*0b60*/ 	.word	0x00000055
        /*0b64*/ 	.word	0x000000b0
        /*0b68*/ 	.short	0x010a
        /*0b6a*/ 	.byte	0xff
	.zero		1


	//   ....[163]....
        /*0b6c*/ 	.word	0x0000b4c0
        /*0b70*/ 	.word	0x00000003
        /*0b74*/ 	.word	0x00000040
        /*0b78*/ 	.short	0x010a
        /*0b7a*/ 	.byte	0xff
	.zero		1


	//   ....[164]....
        /*0b7c*/ 	.word	0x0000b510
        /*0b80*/ 	.word	0x00000014
        /*0b84*/ 	.word	0x00000040
        /*0b88*/ 	.short	0x010a
        /*0b8a*/ 	.byte	0xff
	.zero		1


	//   ....[165]....
        /*0b8c*/ 	.word	0x0000b560
        /*0b90*/ 	.word	0x00000014
        /*0b94*/ 	.word	0x00000040
        /*0b98*/ 	.short	0x010a
        /*0b9a*/ 	.byte	0xff
	.zero		1


	//   ....[166]....
        /*0b9c*/ 	.word	0x0000b5b0
        /*0ba0*/ 	.word	0x00000014
        /*0ba4*/ 	.word	0x00000040
        /*0ba8*/ 	.short	0x010a
        /*0baa*/ 	.byte	0xff
	.zero		1


	//   ....[167]....
        /*0bac*/ 	.word	0x0000b600
        /*0bb0*/ 	.word	0x00000014
        /*0bb4*/ 	.word	0x00000040
        /*0bb8*/ 	.short	0x010a
        /*0bba*/ 	.byte	0xff
	.zero		1


	//   ....[168]....
        /*0bbc*/ 	.word	0x0000b650
        /*0bc0*/ 	.word	0x00000014
        /*0bc4*/ 	.word	0x00000040
        /*0bc8*/ 	.short	0x010a
        /*0bca*/ 	.byte	0xff
	.zero		1


	//   ....[169]....
        /*0bcc*/ 	.word	0x0000b6a0
        /*0bd0*/ 	.word	0x00000014
        /*0bd4*/ 	.word	0x00000040
        /*0bd8*/ 	.short	0x010a
        /*0bda*/ 	.byte	0xff
	.zero		1


	//----- nvinfo : EIATTR_NUM_MBARRIERS
	.align		4
.L_47:
        /*0bdc*/ 	.byte	0x03, 0x38
        /*0bde*/ 	.short	0x0022


	//----- nvinfo : EIATTR_EXIT_INSTR_OFFSETS
	.align		4
        /*0be0*/ 	.byte	0x04, 0x1c
        /*0be2*/ 	.short	(.L_49 - .L_48)


	//   ....[0]....
.L_48:
        /*0be4*/ 	.word	0x00002b00


	//   ....[1]....
        /*0be8*/ 	.word	0x00003010


	//   ....[2]....
        /*0bec*/ 	.word	0x00003070


	//   ....[3]....
        /*0bf0*/ 	.word	0x00003ff0


	//   ....[4]....
        /*0bf4*/ 	.word	0x00005760


	//   ....[5]....
        /*0bf8*/ 	.word	0x000057a0


	//   ....[6]....
        /*0bfc*/ 	.word	0x0000a740


	//   ....[7]....
        /*0c00*/ 	.word	0x0000a7c0


	//   ....[8]....
        /*0c04*/ 	.word	0x0000a7f0


	//   ....[9]....
        /*0c08*/ 	.word	0x0000a870


	//----- nvinfo : EIATTR_MAX_THREADS
	.align		4
.L_49:
        /*0c0c*/ 	.byte	0x04, 0x05
        /*0c0e*/ 	.short	(.L_51 - .L_50)
.L_50:
        /*0c10*/ 	.word	0x00000100
        /*0c14*/ 	.word	0x00000001
        /*0c18*/ 	.word	0x00000001


	//----- nvinfo : EIATTR_CRS_STACK_SIZE
	.align		4
.L_51:
        /*0c1c*/ 	.byte	0x04, 0x1e
        /*0c1e*/ 	.short	(.L_53 - .L_52)
.L_52:
        /*0c20*/ 	.word	0x00000000


	//----- nvinfo : EIATTR_CBANK_PARAM_SIZE
	.align		4
.L_53:
        /*0c24*/ 	.byte	0x03, 0x19
        /*0c26*/ 	.short	0x0800


	//----- nvinfo : EIATTR_PARAM_CBANK
	.align		4
        /*0c28*/ 	.byte	0x04, 0x0a
        /*0c2a*/ 	.short	(.L_55 - .L_54)
	.align		4
.L_54:
        /*0c2c*/ 	.word	index@(.nv.constant0._ZN7cutlass13device_kernelINS_4gemm6kernel13GemmUniversalIN4cute5tupleIJiiiiEEENS1_10collective13CollectiveMmaINS1_35MainloopSm100TmaUmmaWarpSpecializedILi4ELi2ELi4ENS5_IJNS4_1CILi2EEESB_NSA_ILi1EEEEEEEENS5_IJNSA_ILi64EEENSA_ILi256EEENSA_ILi32EEEEEEfNS5_IJlSC_lEEEfSJ_NS4_8TiledMMAINS4_8MMA_AtomIJNS4_17SM100_MMA_TF32_SSINS_10tfloat32_tESN_fLi64ELi256ELNS4_4UMMA5MajorE0ELSP_0ELNSO_7ScaleInE0ELSQ_0EEEEEENS4_6LayoutINS5_IJSC_SC_SC_EEENS5_IJNSA_ILi0EEESV_SV_EEEEENS5_IJNS4_10UnderscoreESY_SY_EEEEENS4_23SM90_TMA_LOAD_MULTICASTENS4_14ComposedLayoutINS4_7SwizzleILi3ELi4ELi3EEENS4_18smem_ptr_flag_bitsILi32EEENST_INS5_IJNSA_ILi8EEESH_EEENS5_IJSH_SC_EEEEEEEvNS4_8identityES11_S1B_vS1C_EENS_8epilogue10collective18CollectiveEpilogueINS1E_23Sm100TmaWarpSpecializedILi4ELi2ELi16ELb1ELb0EEEJSI_NS5_IJNST_ISF_SC_EENST_ISH_SC_EEEEEfSJ_fSJ_NS1E_6fusion15FusionCallbacksIS1I_NS1M_17LinearCombinationIffffLNS_15FloatRoundStyleE2EEESI_S1L_JEEENS4_5SM1004TMEM4LOAD26SM100_TMEM_LOAD_16dp128b8xENS4_13SM90_TMA_LOADES1B_NS4_17SM75_U32x4_LDSM_NENS4_14SM90_TMA_STOREES1B_NS4_17SM90_U32x4_STSM_NENS4_39AutoVectorizingCopyWithAssumedAlignmentILi128EEEEEEvvEEEEvNT_6ParamsE)
        /*0c30*/ 	.short	0x0380
        /*0c32*/ 	.short	0x0800


	//----- nvinfo : EIATTR_SW_WAR
	.align		4
.L_55:
        /*0c34*/ 	.byte	0x04, 0x36
        /*0c36*/ 	.short	(.L_57 - .L_56)
.L_56:
        /*0c38*/ 	.word	0x00000008
.L_57:


//--------------------- .nv.callgraph             --------------------------
	.section	.nv.callgraph,"",@"SHT_CUDA_CALLGRAPH"
	.align	4
	.sectionentsize	8
	.align		4
        /*0000*/ 	.word	0x00000000
	.align		4
        /*0004*/ 	.word	0xffffffff
	.align		4
        /*0008*/ 	.word	index@(_ZN7cutlass13device_kernelINS_4gemm6kernel13GemmUniversalIN4cute5tupleIJiiiiEEENS1_10collective13CollectiveMmaINS1_35MainloopSm100TmaUmmaWarpSpecializedILi4ELi2ELi4ENS5_IJNS4_1CILi2EEESB_NSA_ILi1EEEEEEEENS5_IJNSA_ILi64EEENSA_ILi256EEENSA_ILi32EEEEEEfNS5_IJlSC_lEEEfSJ_NS4_8TiledMMAINS4_8MMA_AtomIJNS4_17SM100_MMA_TF32_SSINS_10tfloat32_tESN_fLi64ELi256ELNS4_4UMMA5MajorE0ELSP_0ELNSO_7ScaleInE0ELSQ_0EEEEEENS4_6LayoutINS5_IJSC_SC_SC_EEENS5_IJNSA_ILi0EEESV_SV_EEEEENS5_IJNS4_10UnderscoreESY_SY_EEEEENS4_23SM90_TMA_LOAD_MULTICASTENS4_14ComposedLayoutINS4_7SwizzleILi3ELi4ELi3EEENS4_18smem_ptr_flag_bitsILi32EEENST_INS5_IJNSA_ILi8EEESH_EEENS5_IJSH_SC_EEEEEEEvNS4_8identityES11_S1B_vS1C_EENS_8epilogue10collective18CollectiveEpilogueINS1E_23Sm100TmaWarpSpecializedILi4ELi2ELi16ELb1ELb0EEEJSI_NS5_IJNST_ISF_SC_EENST_ISH_SC_EEEEEfSJ_fSJ_NS1E_6fusion15FusionCallbacksIS1I_NS1M_17LinearCombinationIffffLNS_15FloatRoundStyleE2EEESI_S1L_JEEENS4_5SM1004TMEM4LOAD26SM100_TMEM_LOAD_16dp128b8xENS4_13SM90_TMA_LOADES1B_NS4_17SM75_U32x4_LDSM_NENS4_14SM90_TMA_STOREES1B_NS4_17SM90_U32x4_STSM_NENS4_39AutoVectorizingCopyWithAssumedAlignmentILi128EEEEEEvvEEEEvNT_6ParamsE)
	.align		4
        /*000c*/ 	.word	index@(__assertfail)
	.align		4
        /*0010*/ 	.word	0x00000000
	.align		4
        /*0014*/ 	.word	0xfffffffe
	.align		4
        /*0018*/ 	.word	0x00000000
	.align		4
        /*001c*/ 	.word	0xfffffffd
	.align		4
        /*0020*/ 	.word	0x00000000
	.align		4
        /*0024*/ 	.word	0xfffffffc


//--------------------- .nv.constant4             --------------------------
	.section	.nv.constant4,"a",@progbits
	.align	8
	.align		8
.nv.constant4:
        /*0000*/ 	.dword	__assertfail
	.align		8
        /*0008*/ 	.dword	__unnamed_1
	.align		8
        /*0010*/ 	.dword	__unnamed_2
	.align		8
        /*0018*/ 	.dword	_ZN40_INTERNAL_4c3a4eb3_4_k_cu_6e9ea318_322084cuda3std3__45__cpo5beginE
	.align		8
        /*0020*/ 	.dword	_ZN40_INTERNAL_4c3a4eb3_4_k_cu_6e9ea318_322084cuda3std3__45__cpo3endE
	.align		8
        /*0028*/ 	.dword	_ZN40_INTERNAL_4c3a4eb3_4_k_cu_6e9ea318_322084cuda3std3__45__cpo6cbeginE
	.align		8
        /*0030*/ 	.dword	_ZN40_INTERNAL_4c3a4eb3_4_k_cu_6e9ea318_322084cuda3std3__45__cpo4cendE
	.align		8
        /*0038*/ 	.dword	_ZN40_INTERNAL_4c3a4eb3_4_k_cu_6e9ea318_322084cuda3std3__442_GLOBAL__N__4c3a4eb3_4_k_cu_6e9ea318_322086ignoreE
	.align		8
        /*0040*/ 	.dword	_ZN40_INTERNAL_4c3a4eb3_4_k_cu_6e9ea318_322084cuda3std3__419piecewise_constructE
	.align		8
        /*0048*/ 	.dword	_ZN40_INTERNAL_4c3a4eb3_4_k_cu_6e9ea318_322084cuda3std3__48in_placeE
	.align		8
        /*0050*/ 	.dword	_ZN40_INTERNAL_4c3a4eb3_4_k_cu_6e9ea318_322084cuda3std6ranges3__45__cpo4swapE
	.align		8
        /*0058*/ 	.dword	_ZN40_INTERNAL_4c3a4eb3_4_k_cu_6e9ea318_322084cuda3std6ranges3__45__cpo9iter_moveE
	.align		8
        /*0060*/ 	.dword	_ZN40_INTERNAL_4c3a4eb3_4_k_cu_6e9ea318_322084cute7productE
	.align		8
        /*0068*/ 	.dword	_ZN40_INTERNAL_4c3a4eb3_4_k_cu_6e9ea318_322084cute1_E
	.align		8
        /*0070*/ 	.dword	$str$25
	.align		8
        /*0078*/ 	.dword	$str$26
	.align		8
        /*0080*/ 	.dword	$str$27
	.align		8
        /*0088*/ 	.dword	$str$28


//--------------------- .text._ZN7cutlass13device_kernelINS_4gemm6kernel13GemmUniversalIN4cute5tupleIJiiiiEEENS1_10collective13CollectiveMmaINS1_35MainloopSm100TmaUmmaWarpSpecializedILi4ELi2ELi4ENS5_IJNS4_1CILi2EEESB_NSA_ILi1EEEEEEEENS5_IJNSA_ILi64EEENSA_ILi256EEENSA_ILi32EEEEEEfNS5_IJlSC_lEEEfSJ_NS4_8TiledMMAINS4_8MMA_AtomIJNS4_17SM100_MMA_TF32_SSINS_10tfloat32_tESN_fLi64ELi256ELNS4_4UMMA5MajorE0ELSP_0ELNSO_7ScaleInE0ELSQ_0EEEEEENS4_6LayoutINS5_IJSC_SC_SC_EEENS5_IJNSA_ILi0EEESV_SV_EEEEENS5_IJNS4_10UnderscoreESY_SY_EEEEENS4_23SM90_TMA_LOAD_MULTICASTENS4_14ComposedLayoutINS4_7SwizzleILi3ELi4ELi3EEENS4_18smem_ptr_flag_bitsILi32EEENST_INS5_IJNSA_ILi8EEESH_EEENS5_IJSH_SC_EEEEEEEvNS4_8identityES11_S1B_vS1C_EENS_8epilogue10collective18CollectiveEpilogueINS1E_23Sm100TmaWarpSpecializedILi4ELi2ELi16ELb1ELb0EEEJSI_NS5_IJNST_ISF_SC_EENST_ISH_SC_EEEEEfSJ_fSJ_NS1E_6fusion15FusionCallbacksIS1I_NS1M_17LinearCombinationIffffLNS_15FloatRoundStyleE2EEESI_S1L_JEEENS4_5SM1004TMEM4LOAD26SM100_TMEM_LOAD_16dp128b8xENS4_13SM90_TMA_LOADES1B_NS4_17SM75_U32x4_LDSM_NENS4_14SM90_TMA_STOREES1B_NS4_17SM90_U32x4_STSM_NENS4_39AutoVectorizingCopyWithAssumedAlignmentILi128EEEEEEvvEEEEvNT_6ParamsE --------------------------
	.section	.text._ZN7cutlass13device_kernelINS_4gemm6kernel13GemmUniversalIN4cute5tupleIJiiiiEEENS1_10collective13CollectiveMmaINS1_35MainloopSm100TmaUmmaWarpSpecializedILi4ELi2ELi4ENS5_IJNS4_1CILi2EEESB_NSA_ILi1EEEEEEEENS5_IJNSA_ILi64EEENSA_ILi256EEENSA_ILi32EEEEEEfNS5_IJlSC_lEEEfSJ_NS4_8TiledMMAINS4_8MMA_AtomIJNS4_17SM100_MMA_TF32_SSINS_10tfloat32_tESN_fLi64ELi256ELNS4_4UMMA5MajorE0ELSP_0ELNSO_7ScaleInE0ELSQ_0EEEEEENS4_6LayoutINS5_IJSC_SC_SC_EEENS5_IJNSA_ILi0EEESV_SV_EEEEENS5_IJNS4_10UnderscoreESY_SY_EEEEENS4_23SM90_TMA_LOAD_MULTICASTENS4_14ComposedLayoutINS4_7SwizzleILi3ELi4ELi3EEENS4_18smem_ptr_flag_bitsILi32EEENST_INS5_IJNSA_ILi8EEESH_EEENS5_IJSH_SC_EEEEEEEvNS4_8identityES11_S1B_vS1C_EENS_8epilogue10collective18CollectiveEpilogueINS1E_23Sm100TmaWarpSpecializedILi4ELi2ELi16ELb1ELb0EEEJSI_NS5_IJNST_ISF_SC_EENST_ISH_SC_EEEEEfSJ_fSJ_NS1E_6fusion15FusionCallbacksIS1I_NS1M_17LinearCombinationIffffLNS_15FloatRoundStyleE2EEESI_S1L_JEEENS4_5SM1004TMEM4LOAD26SM100_TMEM_LOAD_16dp128b8xENS4_13SM90_TMA_LOADES1B_NS4_17SM75_U32x4_LDSM_NENS4_14SM90_TMA_STOREES1B_NS4_17SM90_U32x4_STSM_NENS4_39AutoVectorizingCopyWithAssumedAlignmentILi128EEEEEEvvEEEEvNT_6ParamsE,"ax",@progbits
	.align	128
.text._ZN7cutlass13device_kernelINS_4gemm6kernel13GemmUniversalIN4cute5tupleIJiiiiEEENS1_10collective13CollectiveMmaINS1_35MainloopSm100TmaUmmaWarpSpecializedILi4ELi2ELi4ENS5_IJNS4_1CILi2EEESB_NSA_ILi1EEEEEEEENS5_IJNSA_ILi64EEENSA_ILi256EEENSA_ILi32EEEEEEfNS5_IJlSC_lEEEfSJ_NS4_8TiledMMAINS4_8MMA_AtomIJNS4_17SM100_MMA_TF32_SSINS_10tfloat32_tESN_fLi64ELi256ELNS4_4UMMA5MajorE0ELSP_0ELNSO_7ScaleInE0ELSQ_0EEEEEENS4_6LayoutINS5_IJSC_SC_SC_EEENS5_IJNSA_ILi0EEESV_SV_EEEEENS5_IJNS4_10UnderscoreESY_SY_EEEEENS4_23SM90_TMA_LOAD_MULTICASTENS4_14ComposedLayoutINS4_7SwizzleILi3ELi4ELi3EEENS4_18smem_ptr_flag_bitsILi32EEENST_INS5_IJNSA_ILi8EEESH_EEENS5_IJSH_SC_EEEEEEEvNS4_8identityES11_S1B_vS1C_EENS_8epilogue10collective18CollectiveEpilogueINS1E_23Sm100TmaWarpSpecializedILi4ELi2ELi16ELb1ELb0EEEJSI_NS5_IJNST_ISF_SC_EENST_ISH_SC_EEEEEfSJ_fSJ_NS1E_6fusion15FusionCallbacksIS1I_NS1M_17LinearCombinationIffffLNS_15FloatRoundStyleE2EEESI_S1L_JEEENS4_5SM1004TMEM4LOAD26SM100_TMEM_LOAD_16dp128b8xENS4_13SM90_TMA_LOADES1B_NS4_17SM75_U32x4_LDSM_NENS4_14SM90_TMA_STOREES1B_NS4_17SM90_U32x4_STSM_NENS4_39AutoVectorizingCopyWithAssumedAlignmentILi128EEEEEEvvEEEEvNT_6ParamsE:
        .type           _ZN7cutlass13device_kernelINS_4gemm6kernel13GemmUniversalIN4cute5tupleIJiiiiEEENS1_10collective13CollectiveMmaINS1_35MainloopSm100TmaUmmaWarpSpecializedILi4ELi2ELi4ENS5_IJNS4_1CILi2EEESB_NSA_ILi1EEEEEEEENS5_IJNSA_ILi64EEENSA_ILi256EEENSA_ILi32EEEEEEfNS5_IJlSC_lEEEfSJ_NS4_8TiledMMAINS4_8MMA_AtomIJNS4_17SM100_MMA_TF32_SSINS_10tfloat32_tESN_fLi64ELi256ELNS4_4UMMA5MajorE0ELSP_0ELNSO_7ScaleInE0ELSQ_0EEEEEENS4_6LayoutINS5_IJSC_SC_SC_EEENS5_IJNSA_ILi0EEESV_SV_EEEEENS5_IJNS4_10UnderscoreESY_SY_EEEEENS4_23SM90_TMA_LOAD_MULTICASTENS4_14ComposedLayoutINS4_7SwizzleILi3ELi4ELi3EEENS4_18smem_ptr_flag_bitsILi32EEENST_INS5_IJNSA_ILi8EEESH_EEENS5_IJSH_SC_EEEEEEEvNS4_8identityES11_S1B_vS1C_EENS_8epilogue10collective18CollectiveEpilogueINS1E_23Sm100TmaWarpSpecializedILi4ELi2ELi16ELb1ELb0EEEJSI_NS5_IJNST_ISF_SC_EENST_ISH_SC_EEEEEfSJ_fSJ_NS1E_6fusion15FusionCallbacksIS1I_NS1M_17LinearCombinationIffffLNS_15FloatRoundStyleE2EEESI_S1L_JEEENS4_5SM1004TMEM4LOAD26SM100_TMEM_LOAD_16dp128b8xENS4_13SM90_TMA_LOADES1B_NS4_17SM75_U32x4_LDSM_NENS4_14SM90_TMA_STOREES1B_NS4_17SM90_U32x4_STSM_NENS4_39AutoVectorizingCopyWithAssumedAlignmentILi128EEEEEEvvEEEEvNT_6ParamsE,@function
        .size           _ZN7cutlass13device_kernelINS_4gemm6kernel13GemmUniversalIN4cute5tupleIJiiiiEEENS1_10collective13CollectiveMmaINS1_35MainloopSm100TmaUmmaWarpSpecializedILi4ELi2ELi4ENS5_IJNS4_1CILi2EEESB_NSA_ILi1EEEEEEEENS5_IJNSA_ILi64EEENSA_ILi256EEENSA_ILi32EEEEEEfNS5_IJlSC_lEEEfSJ_NS4_8TiledMMAINS4_8MMA_AtomIJNS4_17SM100_MMA_TF32_SSINS_10tfloat32_tESN_fLi64ELi256ELNS4_4UMMA5MajorE0ELSP_0ELNSO_7ScaleInE0ELSQ_0EEEEEENS4_6LayoutINS5_IJSC_SC_SC_EEENS5_IJNSA_ILi0EEESV_SV_EEEEENS5_IJNS4_10UnderscoreESY_SY_EEEEENS4_23SM90_TMA_LOAD_MULTICASTENS4_14ComposedLayoutINS4_7SwizzleILi3ELi4ELi3EEENS4_18smem_ptr_flag_bitsILi32EEENST_INS5_IJNSA_ILi8EEESH_EEENS5_IJSH_SC_EEEEEEEvNS4_8identityES11_S1B_vS1C_EENS_8epilogue10collective18CollectiveEpilogueINS1E_23Sm100TmaWarpSpecializedILi4ELi2ELi16ELb1ELb0EEEJSI_NS5_IJNST_ISF_SC_EENST_ISH_SC_EEEEEfSJ_fSJ_NS1E_6fusion15FusionCallbacksIS1I_NS1M_17LinearCombinationIffffLNS_15FloatRoundStyleE2EEESI_S1L_JEEENS4_5SM1004TMEM4LOAD26SM100_TMEM_LOAD_16dp128b8xENS4_13SM90_TMA_LOADES1B_NS4_17SM75_U32x4_LDSM_NENS4_14SM90_TMA_STOREES1B_NS4_17SM90_U32x4_STSM_NENS4_39AutoVectorizingCopyWithAssumedAlignmentILi128EEEEEEvvEEEEvNT_6ParamsE,(.L_x_227 - _ZN7cutlass13device_kernelINS_4gemm6kernel13GemmUniversalIN4cute5tupleIJiiiiEEENS1_10collective13CollectiveMmaINS1_35MainloopSm100TmaUmmaWarpSpecializedILi4ELi2ELi4ENS5_IJNS4_1CILi2EEESB_NSA_ILi1EEEEEEEENS5_IJNSA_ILi64EEENSA_ILi256EEENSA_ILi32EEEEEEfNS5_IJlSC_lEEEfSJ_NS4_8TiledMMAINS4_8MMA_AtomIJNS4_17SM100_MMA_TF32_SSINS_10tfloat32_tESN_fLi64ELi256ELNS4_4UMMA5MajorE0ELSP_0ELNSO_7ScaleInE0ELSQ_0EEEEEENS4_6LayoutINS5_IJSC_SC_SC_EEENS5_IJNSA_ILi0EEESV_SV_EEEEENS5_IJNS4_10UnderscoreESY_SY_EEEEENS4_23SM90_TMA_LOAD_MULTICASTENS4_14ComposedLayoutINS4_7SwizzleILi3ELi4ELi3EEENS4_18smem_ptr_flag_bitsILi32EEENST_INS5_IJNSA_ILi8EEESH_EEENS5_IJSH_SC_EEEEEEEvNS4_8identityES11_S1B_vS1C_EENS_8epilogue10collective18CollectiveEpilogueINS1E_23Sm100TmaWarpSpecializedILi4ELi2ELi16ELb1ELb0EEEJSI_NS5_IJNST_ISF_SC_EENST_ISH_SC_EEEEEfSJ_fSJ_NS1E_6fusion15FusionCallbacksIS1I_NS1M_17LinearCombinationIffffLNS_15FloatRoundStyleE2EEESI_S1L_JEEENS4_5SM1004TMEM4LOAD26SM100_TMEM_LOAD_16dp128b8xENS4_13SM90_TMA_LOADES1B_NS4_17SM75_U32x4_LDSM_NENS4_14SM90_TMA_STOREES1B_NS4_17SM90_U32x4_STSM_NENS4_39AutoVectorizingCopyWithAssumedAlignmentILi128EEEEEEvvEEEEvNT_6ParamsE)
        .other          _ZN7cutlass13device_kernelINS_4gemm6kernel13GemmUniversalIN4cute5tupleIJiiiiEEENS1_10collective13CollectiveMmaINS1_35MainloopSm100TmaUmmaWarpSpecializedILi4ELi2ELi4ENS5_IJNS4_1CILi2EEESB_NSA_ILi1EEEEEEEENS5_IJNSA_ILi64EEENSA_ILi256EEENSA_ILi32EEEEEEfNS5_IJlSC_lEEEfSJ_NS4_8TiledMMAINS4_8MMA_AtomIJNS4_17SM100_MMA_TF32_SSINS_10tfloat32_tESN_fLi64ELi256ELNS4_4UMMA5MajorE0ELSP_0ELNSO_7ScaleInE0ELSQ_0EEEEEENS4_6LayoutINS5_IJSC_SC_SC_EEENS5_IJNSA_ILi0EEESV_SV_EEEEENS5_IJNS4_10UnderscoreESY_SY_EEEEENS4_23SM90_TMA_LOAD_MULTICASTENS4_14ComposedLayoutINS4_7SwizzleILi3ELi4ELi3EEENS4_18smem_ptr_flag_bitsILi32EEENST_INS5_IJNSA_ILi8EEESH_EEENS5_IJSH_SC_EEEEEEEvNS4_8identityES11_S1B_vS1C_EENS_8epilogue10collective18CollectiveEpilogueINS1E_23Sm100TmaWarpSpecializedILi4ELi2ELi16ELb1ELb0EEEJSI_NS5_IJNST_ISF_SC_EENST_ISH_SC_EEEEEfSJ_fSJ_NS1E_6fusion15FusionCallbacksIS1I_NS1M_17LinearCombinationIffffLNS_15FloatRoundStyleE2EEESI_S1L_JEEENS4_5SM1004TMEM4LOAD26SM100_TMEM_LOAD_16dp128b8xENS4_13SM90_TMA_LOADES1B_NS4_17SM75_U32x4_LDSM_NENS4_14SM90_TMA_STOREES1B_NS4_17SM90_U32x4_STSM_NENS4_39AutoVectorizingCopyWithAssumedAlignmentILi128EEEEEEvvEEEEvNT_6ParamsE,@"STO_CUDA_ENTRY STV_DEFAULT"
_ZN7cutlass13device_kernelINS_4gemm6kernel13GemmUniversalIN4cute5tupleIJiiiiEEENS1_10collective13CollectiveMmaINS1_35MainloopSm100TmaUmmaWarpSpecializedILi4ELi2ELi4ENS5_IJNS4_1CILi2EEESB_NSA_ILi1EEEEEEEENS5_IJNSA_ILi64EEENSA_ILi256EEENSA_ILi32EEEEEEfNS5_IJlSC_lEEEfSJ_NS4_8TiledMMAINS4_8MMA_AtomIJNS4_17SM100_MMA_TF32_SSINS_10tfloat32_tESN_fLi64ELi256ELNS4_4UMMA5MajorE0ELSP_0ELNSO_7ScaleInE0ELSQ_0EEEEEENS4_6LayoutINS5_IJSC_SC_SC_EEENS5_IJNSA_ILi0EEESV_SV_EEEEENS5_IJNS4_10UnderscoreESY_SY_EEEEENS4_23SM90_TMA_LOAD_MULTICASTENS4_14ComposedLayoutINS4_7SwizzleILi3ELi4ELi3EEENS4_18smem_ptr_flag_bitsILi32EEENST_INS5_IJNSA_ILi8EEESH_EEENS5_IJSH_SC_EEEEEEEvNS4_8identityES11_S1B_vS1C_EENS_8epilogue10collective18CollectiveEpilogueINS1E_23Sm100TmaWarpSpecializedILi4ELi2ELi16ELb1ELb0EEEJSI_NS5_IJNST_ISF_SC_EENST_ISH_SC_EEEEEfSJ_fSJ_NS1E_6fusion15FusionCallbacksIS1I_NS1M_17LinearCombinationIffffLNS_15FloatRoundStyleE2EEESI_S1L_JEEENS4_5SM1004TMEM4LOAD26SM100_TMEM_LOAD_16dp128b8xENS4_13SM90_TMA_LOADES1B_NS4_17SM75_U32x4_LDSM_NENS4_14SM90_TMA_STOREES1B_NS4_17SM90_U32x4_STSM_NENS4_39AutoVectorizingCopyWithAssumedAlignmentILi128EEEEEEvvEEEEvNT_6ParamsE:
[----:B------:R-:W1:Y:S01]  /*0000*/  LDC R1, c[0x0][0x37c] ;  /* 0x0000df00ff017b82 */ /* 0x000e620000000800 */
[----:B------:R-:W2:Y:S01]  /*0010*/  S2R R76, SR_TID.X ;  /* 0x00000000004c7919 */ /* 0x000ea20000002100 */
[----:B------:R-:W3:Y:S01]  /*0020*/  LDCU.64 UR8, c[0x0][0x890] ;  /* 0x00011200ff0877ac */ /* 0x000ee20008000a00 */
[----:B------:R-:W-:Y:S02]  /*0030*/  PRMT R64, RZ, 0x7610, R64 ;  /* 0x00007610ff407816 */ /* 0x000fe40000000040 */
[----:B------:R-:W-:Y:S01]  /*0040*/  ELECT P3, URZ, PT ;  /* 0x0000000000ff782f */ /* 0x000fe20003860000 */
[----:B---3--:R-:W-:-:S04]  /*0050*/  UISETP.NE.U32.AND UP0, UPT, UR8, URZ, UPT ;  /* 0x000000ff0800728c */ /* 0x008fc8000bf05070 */
[----:B------:R-:W-:Y:S01]  /*0060*/  UISETP.NE.AND.EX UP0, UPT, UR9, URZ, UPT, UP0 ;  /* 0x000000ff0900728c */ /* 0x000fe2000bf05300 */
[----:B--2---:R-:W-:-:S05]  /*0070*/  SHF.R.U32.HI R65, RZ, 0x5, R76 ;  /* 0x00000005ff417819 */ /* 0x004fca000001164c */
[----:B------:R-:W2:Y:S02]  /*0080*/  SHFL.IDX PT, R0, R65, RZ, 0x1f ;  /* 0x00001fff41007589 */ /* 0x000ea400000e0000 */
[----:B--2---:R-:W-:Y:S01]  /*0090*/  R2UR UR17, R0 ;  /* 0x00000000001172ca */ /* 0x004fe200000e0000 */
[----:B-1----:R-:W-:-:S14]  /*00a0*/  BRA.U UP0, `(.L_x_0) ;  /* 0x0000000100307547 */ /* 0x002fdc000b800000 */
[----:B------:R-:W1:Y:S02]  /*00b0*/  LDCU.64 UR4, c[0x0][0x888] ;  /* 0x00011100ff0477ac */ /* 0x000e640008000a00 */
[----:B-1----:R-:W-:-:S04]  /*00c0*/  UISETP.NE.U32.AND UP0, UPT, UR4, URZ, UPT ;  /* 0x000000ff0400728c */ /* 0x002fc8000bf05070 */
[----:B------:R-:W-:-:S09]  /*00d0*/  UISETP.NE.AND.EX UP0, UPT, UR5, URZ, UPT, UP0 ;  /* 0x000000ff0500728c */ /* 0x000fd2000bf05300 */
[----:B------:R-:W-:Y:S05]  /*00e0*/  BRA.U !UP0, `(.L_x_1) ;  /* 0x0000000108147547 */ /* 0x000fea000b800000 */
[----:B------:R-:W1:Y:S01]  /*00f0*/  LDC.64 R26, c[0x0][0x888] ;  /* 0x00022200ff1a7b82 */ /* 0x000e620000000a00 */
[----:B------:R-:W1:Y:S02]  /*0100*/  LDCU.64 UR4, c[0x0][0x358] ;  /* 0x00006b00ff0477ac */ /* 0x000e640008000a00 */
[----:B-1----:R1:W5:Y:S01]  /*0110*/  LDG.E R26, desc[UR4][R26.64] ;  /* 0x000000041a1a7981 */ /* 0x002362000c1e1900 */
[----:B------:R-:W-:Y:S01]  /*0120*/  HFMA2 R64, -RZ, RZ, 0, 5.9604644775390625e-08 ;  /* 0x00000001ff407431 */ /* 0x000fe200000001ff */
[----:B------:R-:W-:Y:S05]  /*0130*/  BRA `(.L_x_0) ;  /* 0x00000000000c7947 */ /* 0x000fea0003800000 */
.L_x_1:
[----:B------:R-:W1:Y:S01]  /*0140*/  LDCU UR4, c[0x0][0x880] ;  /* 0x00011000ff0477ac */ /* 0x000e620008000800 */
[----:B------:R-:W-:Y:S01]  /*0150*/  HFMA2 R64, -RZ, RZ, 0, 5.9604644775390625e-08 ;  /* 0x00000001ff407431 */ /* 0x000fe200000001ff */
[----:B-1----:R-:W-:-:S07]  /*0160*/  MOV R26, UR4 ;  /* 0x00000004001a7c02 */ /* 0x002fce0008000f00 */
.L_x_0:
[----:B------:R-:W2:Y:S02]  /*0170*/  LDCU.64 UR4, c[0x0][0x8b0] ;  /* 0x00011600ff0477ac */ /* 0x000ea40008000a00 */
[----:B--2---:R-:W-:-:S04]  /*0180*/  UISETP.NE.U32.AND UP0, UPT, UR4, URZ, UPT ;  /* 0x000000ff0400728c */ /* 0x004fc8000bf05070 */
[----:B------:R-:W-:-:S09]  /*0190*/  UISETP.NE.AND.EX UP0, UPT, UR5, URZ, UPT, UP0 ;  /* 0x000000ff0500728c */ /* 0x000fd2000bf05300 */
[----:B------:R-:W-:Y:S05]  /*01a0*/  BRA.U UP0, `(.L_x_2) ;  /* 0x0000000100287547 */ /* 0x000fea000b800000 */
[----:B------:R-:W2:Y:S02]  /*01b0*/  LDCU.64 UR4, c[0x0][0x8a8] ;  /* 0x00011500ff0477ac */ /* 0x000ea40008000a00 */
[----:B--2---:R-:W-:-:S04]  /*01c0*/  UISETP.NE.U32.AND UP0, UPT, UR4, URZ, UPT ;  /* 0x000000ff0400728c */ /* 0x004fc8000bf05070 */
[----:B------:R-:W-:-:S09]  /*01d0*/  UISETP.NE.AND.EX UP0, UPT, UR5, URZ, UPT, UP0 ;  /* 0x000000ff0500728c */ /* 0x000fd2000bf05300 */
[----:B------:R-:W-:Y:S05]  /*01e0*/  BRA.U !UP0, `(.L_x_3) ;  /* 0x0000000108107547 */ /* 0x000fea000b800000 */
[----:B------:R-:W2:Y:S01]  /*01f0*/  LDC.64 R24, c[0x0][0x8a8] ;  /* 0x00022a00ff187b82 */ /* 0x000ea20000000a00 */
[----:B------:R-:W2:Y:S02]  /*0200*/  LDCU.64 UR4, c[0x0][0x358] ;  /* 0x00006b00ff0477ac */ /* 0x000ea40008000a00 */
[----:B--2---:R2:W5:Y:S01]  /*0210*/  LDG.E R24, desc[UR4][R24.64] ;  /* 0x0000000418187981 */ /* 0x004562000c1e1900 */
[----:B------:R-:W-:Y:S05]  /*0220*/  BRA `(.L_x_2) ;  /* 0x0000000000087947 */ /* 0x000fea0003800000 */
.L_x_3:
[----:B------:R-:W2:Y:S02]  /*0230*/  LDCU UR4, c[0x0][0x8a0] ;  /* 0x00011400ff0477ac */ /* 0x000ea40008000800 */
[----:B--2---:R-:W-:Y:S02]  /*0240*/  MOV R24, UR4 ;  /* 0x0000000400187c02 */ /* 0x004fe40008000f00 */
.L_x_2:
[----:B------:R-:W-:Y:S01]  /*0250*/  IMAD.U32 R0, RZ, RZ, UR17 ;  /* 0x00000011ff007e24 */ /* 0x000fe2000f8e00ff */
[----:B------:R-:W-:Y:S04]  /*0260*/  BSSY.RECONVERGENT B0, `(.L_x_4) ;  /* 0x000000c000007945 */ /* 0x000fe80003800200 */
[C---:B------:R-:W-:Y:S02]  /*0270*/  ISETP.NE.OR P1, PT, R0.reuse, 0x1, !P3 ;  /* 0x000000010000780c */ /* 0x040fe40005f25670 */
[----:B------:R-:W-:-:S11]  /*0280*/  ISETP.NE.OR P0, PT, R0, 0x3, !P3 ;  /* 0x000000030000780c */ /* 0x000fd60005f05670 */
[----:B------:R-:W-:Y:S05]  /*0290*/  @P1 BRA `(.L_x_5) ;  /* 0x0000000000201947 */ /* 0x000fea0003800000 */
[----:B------:R-:W3:Y:S02]  /*02a0*/  LDCU.64 UR4, c[0x0][0x348] ;  /* 0x00006900ff0477ac */ /* 0x000ee40008000a00 */
[----:B---3--:R-:W-:Y:S02]  /*02b0*/  UIADD3 UR6, UP1, UPT, UR4, 0x80, URZ ;  /* 0x0000008004067890 */ /* 0x008fe4000ff3e0ff */
[----:B------:R-:W-:Y:S02]  /*02c0*/  UIADD3 UR4, UP0, UPT, UR4, 0x180, URZ ;  /* 0x0000018004047890 */ /* 0x000fe4000ff1e0ff */
[----:B------:R-:W-:Y:S02]  /*02d0*/  UIADD3.X UR7, UPT, UPT, URZ, UR5, URZ, UP1, !UPT ;  /* 0x00000005ff077290 */ /* 0x000fe40008ffe4ff */
[----:B------:R-:W-:-:S07]  /*02e0*/  UIADD3.X UR5, UPT, UPT, URZ, UR5, URZ, UP0, !UPT ;  /* 0x00000005ff057290 */ /* 0x000fce00087fe4ff */
[----:B------:R3:W-:Y:S02]  /*02f0*/  UTMACCTL.PF [UR6] ;  /* 0x00000000060079b9 */ /* 0x0007e40008040000 */
[----:B------:R3:W-:Y:S02]  /*0300*/  UTMACCTL.PF [UR4] ;  /* 0x00000000040079b9 */ /* 0x0007e40008040000 */
[----:B---3--:R-:W-:Y:S01]  /*0310*/  NOP ;  /* 0x0000000000007918 */ /* 0x008fe20000000000 */
.L_x_5:
[----:B------:R-:W-:Y:S05]  /*0320*/  BSYNC.RECONVERGENT B0 ;  /* 0x0000000000007941 */ /* 0x000fea0003800200 */
.L_x_4:
[----:B------:R-:W-:Y:S04]  /*0330*/  BSSY.RECONVERGENT B0, `(.L_x_6) ;  /* 0x000000a000007945 */ /* 0x000fe80003800200 */
        /* <DEDUP_REMOVED lines=9> */
.L_x_7:
[----:B------:R-:W-:Y:S05]  /*03d0*/  BSYNC.RECONVERGENT B0 ;  /* 0x0000000000007941 */ /* 0x000fea0003800200 */
.L_x_6:
[----:B------:R-:W3:Y:S01]  /*03e0*/  LDCU.64 UR4, c[0x0][0x888] ;  /* 0x00011100ff0477ac */ /* 0x000ee20008000a00 */
[----:B------:R-:W-:Y:S02]  /*03f0*/  UISETP.EQ.U32.AND UP1, UPT, UR8, URZ, UPT ;  /* 0x000000ff0800728c */ /* 0x000fe4000bf22070 */
[----:B------:R-:W-:Y:S02]  /*0400*/  UPLOP3.LUT UP3, UPT, UPT, UPT, UPT, 0x80, 0x8 ;  /* 0x000000000008789c */ /* 0x000fe40003f6f070 */
[----:B---3--:R-:W-:-:S04]  /*0410*/  UISETP.NE.U32.AND UP0, UPT, UR4, URZ, UPT ;  /* 0x000000ff0400728c */ /* 0x008fc8000bf05070 */
[----:B------:R-:W-:-:S04]  /*0420*/  UISETP.NE.AND.EX UP0, UPT, UR5, URZ, UPT, UP0 ;  /* 0x000000ff0500728c */ /* 0x000fc8000bf05300 */
[----:B------:R-:W-:-:S04]  /*0430*/  UISETP.EQ.OR.EX UP2, UPT, UR9, URZ, !UP0, UP1 ;  /* 0x000000ff0900728c */ /* 0x000fc8000c742710 */
[----:B------:R-:W-:-:S06]  /*0440*/  UP2UR UR4, UPR, URZ, 0x4 ;  /* 0x00000004ff047883 */ /* 0x000fcc0008000000 */
[----:B------:R-:W-:Y:S01]  /*0450*/  MOV R68, UR4 ;  /* 0x0000000400447c02 */ /* 0x000fe20008000f00 */
[----:B------:R-:W-:Y:S06]  /*0460*/  BRA.U !UP2, `(.L_x_8) ;  /* 0x000000010a207547 */ /* 0x000fec000b800000 */
[----:B------:R-:W-:Y:S01]  /*0470*/  UISETP.NE.U32.AND UP1, UPT, UR8, URZ, UPT ;  /* 0x000000ff0800728c */ /* 0x000fe2000bf25070 */
[----:B-----5:R-:W-:Y:S01]  /*0480*/  FSETP.NEU.AND P0, PT, R26, RZ, PT ;  /* 0x000000ff1a00720b */ /* 0x020fe20003f0d000 */
[----:B------:R-:W-:Y:S02]  /*0490*/  USEL UR4, URZ, 0xffffffff, UP0 ;  /* 0xffffffffff047887 */ /* 0x000fe40008000000 */
[----:B------:R-:W-:-:S10]  /*04a0*/  UISETP.NE.AND.EX UP1, UPT, UR9, URZ, UPT, UP1 ;  /* 0x000000ff0900728c */ /* 0x000fd4000bf25310 */
[----:B------:R-:W-:Y:S01]  /*04b0*/  VOTEU.ANY UP0, P0 ;  /* 0x0000000000ff7886 */ /* 0x000fe20000000100 */
[----:B------:R-:W-:-:S04]  /*04c0*/  @!UP1 USEL UR4, URZ, 0xffffffff, UP0 ;  /* 0xffffffffff049887 */ /* 0x000fc80008000000 */
[----:B------:R-:W-:-:S04]  /*04d0*/  ULOP3.LUT UR4, UR4, 0x1, URZ, 0xc0, !UPT ;  /* 0x0000000104047892 */ /* 0x000fc8000f8ec0ff */
[----:B------:R-:W-:-:S11]  /*04e0*/  UISETP.NE.U32.AND UP3, UPT, UR4, 0x1, UPT ;  /* 0x000000010400788c */ /* 0x000fd6000bf65070 */
.L_x_8:
[----:B------:R-:W3:Y:S01]  /*04f0*/  SHFL.IDX PT, R2, R65, RZ, 0x1f ;  /* 0x00001fff41027589 */ /* 0x000ee200000e0000 */
[----:B------:R-:W-:-:S04]  /*0500*/  UISETP.NE.AND UP0, UPT, UR17, 0x2, UPT ;  /* 0x000000021100788c */ /* 0x000fc8000bf05270 */
[----:B------:R-:W-:Y:S01]  /*0510*/  USEL UR53, URZ, 0x1, UP0 ;  /* 0x00000001ff357887 */ /* 0x000fe20008000000 */
[----:B---3--:R-:W-:-:S13]  /*0520*/  ISETP.NE.AND P0, PT, R2, RZ, PT ;  /* 0x000000ff0200720c */ /* 0x008fda0003f05270 */
[----:B------:R-:W-:Y:S05]  /*0530*/  @P0 BRA `(.L_x_9) ;  /* 0x0000000000580947 */ /* 0x000fea0003800000 */
[----:B------:R-:W3:Y:S01]  /*0540*/  S2UR UR4, SR_CgaCtaId ;  /* 0x00000000000479c3 */ /* 0x000ee20000008800 */
[----:B------:R-:W-:Y:S01]  /*0550*/  UMOV UR5, 0x400 ;  /* 0x0000040000057882 */ /* 0x000fe20000000000 */
[----:B------:R-:W-:Y:S01]  /*0560*/  UMOV UR8, 0x1 ;  /* 0x0000000100087882 */ /* 0x000fe20000000000 */
[----:B------:R-:W-:Y:S01]  /*0570*/  UMOV UR6, 0x3 ;  /* 0x0000000300067882 */ /* 0x000fe20000000000 */
[----:B------:R-:W-:-:S04]  /*0580*/  UIADD3 UR8, UPT, UPT, -UR8, 0x100000, URZ ;  /* 0x0010000008087890 */ /* 0x000fc8000fffe1ff */
[----:B------:R-:W-:Y:S02]  /*0590*/  USHF.L.U32 UR9, UR8, 0xb, URZ ;  /* 0x0000000b08097899 */ /* 0x000fe400080006ff */
[----:B------:R-:W-:Y:S02]  /*05a0*/  USHF.L.U32 UR8, UR8, 0x1, URZ ;  /* 0x0000000108087899 */ /* 0x000fe400080006ff */
[----:B------:R-:W-:-:S04]  /*05b0*/  UIADD3 UR6, UPT, UPT, -UR6, 0x100000, URZ ;  /* 0x0010000006067890 */ /* 0x000fc8000fffe1ff */
[----:B------:R-:W-:Y:S02]  /*05c0*/  USHF.L.U32 UR7, UR6, 0xb, URZ ;  /* 0x0000000b06077899 */ /* 0x000fe400080006ff */
[----:B------:R-:W-:Y:S01]  /*05d0*/  USHF.L.U32 UR6, UR6, 0x1, URZ ;  /* 0x0000000106067899 */ /* 0x000fe200080006ff */
[----:B------:R-:W-:Y:S01]  /*05e0*/  ELECT P0, URZ, PT ;  /* 0x0000000000ff782f */ /* 0x000fe20003800000 */
[----:B---3--:R-:W-:Y:S01]  /*05f0*/  ULEA UR4, UR4, UR5, 0x18 ;  /* 0x0000000504047291 */ /* 0x008fe2000f8ec0ff */
[----:B------:R-:W3:Y:S11]  /*0600*/  FENCE.VIEW.ASYNC.S ;  /* 0x00000000000073c6 */ /* 0x000ef60000000000 */
[----:B---3--:R3:W4:Y:S01]  /*0610*/  SYNCS.EXCH.64 URZ, [UR4], UR8 ;  /* 0x0000000804ff75b2 */ /* 0x0087220008000100 */
[----:B------:R3:W1:Y:S01]  /*0620*/  SYNCS.EXCH.64 URZ, [UR4+0x20], UR6 ;  /* 0x0000200604ff75b2 */ /* 0x0006620008000100 */
[----:B------:R3:W1:Y:S01]  /*0630*/  SYNCS.EXCH.64 URZ, [UR4+0x8], UR8 ;  /* 0x0000080804ff75b2 */ /* 0x0006620008000100 */
[----:B------:R3:W1:Y:S01]  /*0640*/  SYNCS.EXCH.64 URZ, [UR4+0x28], UR6 ;  /* 0x0000280604ff75b2 */ /* 0x0006620008000100 */
[----:B------:R3:W1:Y:S01]  /*0650*/  SYNCS.EXCH.64 URZ, [UR4+0x10], UR8 ;  /* 0x0000100804ff75b2 */ /* 0x0006620008000100 */
[----:B------:R3:W1:Y:S01]  /*0660*/  SYNCS.EXCH.64 URZ, [UR4+0x30], UR6 ;  /* 0x0000300604ff75b2 */ /* 0x0006620008000100 */
[----:B------:R3:W1:Y:S01]  /*0670*/  SYNCS.EXCH.64 URZ, [UR4+0x18], UR8 ;  /* 0x0000180804ff75b2 */ /* 0x0006620008000100 */
[----:B------:R3:W1:Y:S01]  /*0680*/  SYNCS.EXCH.64 URZ, [UR4+0x38], UR6 ;  /* 0x0000380604ff75b2 */ /* 0x0006620008000100 */
[----:B------:R-:W-:Y:S01]  /*0690*/  NOP ;  /* 0x0000000000007918 */ /* 0x000fe20000000000 */
.L_x_9:
[----:B------:R-:W2:Y:S01]  /*06a0*/  SHFL.IDX PT, R2, R65, RZ, 0x1f ;  /* 0x00001fff41027589 */ /* 0x000ea200000e0000 */
[----:B------:R-:W-:Y:S01]  /*06b0*/  NOP ;  /* 0x0000000000007918 */ /* 0x000fe20000000000 */
[----:B--2---:R-:W-:-:S13]  /*06c0*/  ISETP.NE.AND P0, PT, R2, 0x1, PT ;  /* 0x000000010200780c */ /* 0x004fda0003f05270 */
[----:B------:R-:W-:Y:S05]  /*06d0*/  @P0 BRA `(.L_x_10) ;  /* 0x0000000000580947 */ /* 0x000fea0003800000 */
[----:B---3--:R-:W2:Y:S01]  /*06e0*/  S2UR UR4, SR_CgaCtaId ;  /* 0x00000000000479c3 */ /* 0x008ea20000008800 */
        /* <DEDUP_REMOVED lines=10> */
[----:B--2---:R-:W-:Y:S01]  /*0790*/  ULEA UR4, UR4, UR5, 0x18 ;  /* 0x0000000504047291 */ /* 0x004fe2000f8ec0ff */
[----:B------:R-:W2:Y:S11]  /*07a0*/  FENCE.VIEW.ASYNC.S ;  /* 0x00000000000073c6 */ /* 0x000eb60000000000 */
[----:B--2---:R2:W3:Y:S01]  /*07b0*/  SYNCS.EXCH.64 URZ, [UR4+0x40], UR8 ;  /* 0x0000400804ff75b2 */ /* 0x0044e20008000100 */
        /* <DEDUP_REMOVED lines=8> */
.L_x_10:
[----:B------:R-:W4:Y:S01]  /*0840*/  SHFL.IDX PT, R2, R65, RZ, 0x1f ;  /* 0x00001fff41027589 */ /* 0x000f2200000e0000 */
[----:B------:R-:W-:Y:S01]  /*0850*/  NOP ;  /* 0x0000000000007918 */ /* 0x000fe20000000000 */
[----:B----4-:R-:W-:-:S13]  /*0860*/  ISETP.NE.AND P0, PT, R2, 0x3, PT ;  /* 0x000000030200780c */ /* 0x010fda0003f05270 */
[----:B------:R-:W-:Y:S05]  /*0870*/  @P0 BRA `(.L_x_11) ;  /* 0x0000000000300947 */ /* 0x000fea0003800000 */
[----:B--23--:R-:W2:Y:S01]  /*0880*/  S2UR UR4, SR_CgaCtaId ;  /* 0x00000000000479c3 */ /* 0x00cea20000008800 */
[----:B------:R-:W-:Y:S01]  /*0890*/  UMOV UR6, 0x400 ;  /* 0x0000040000067882 */ /* 0x000fe20000000000 */
[----:B------:R-:W-:Y:S01]  /*08a0*/  UMOV UR5, 0x20 ;  /* 0x0000002000057882 */ /* 0x000fe20000000000 */
[----:B------:R-:W-:Y:S01]  /*08b0*/  ELECT P0, URZ, PT ;  /* 0x0000000000ff782f */ /* 0x000fe20003800000 */
[----:B--2---:R-:W-:Y:S02]  /*08c0*/  ULEA UR6, UR4, UR6, 0x18 ;  /* 0x0000000604067291 */ /* 0x004fe4000f8ec0ff */
[----:B------:R-:W-:-:S04]  /*08d0*/  UIADD3 UR4, UPT, UPT, -UR5, 0x100000, URZ ;  /* 0x0010000005047890 */ /* 0x000fc8000fffe1ff */
[----:B------:R-:W-:Y:S02]  /*08e0*/  USHF.L.U32 UR5, UR4, 0xb, URZ ;  /* 0x0000000b04057899 */ /* 0x000fe400080006ff */
[----:B------:R-:W-:Y:S01]  /*08f0*/  USHF.L.U32 UR4, UR4, 0x1, URZ ;  /* 0x0000000104047899 */ /* 0x000fe200080006ff */
[----:B------:R-:W2:Y:S11]  /*0900*/  FENCE.VIEW.ASYNC.S ;  /* 0x00000000000073c6 */ /* 0x000eb60000000000 */
[----:B--2---:R4:W2:Y:S01]  /*0910*/  SYNCS.EXCH.64 URZ, [UR6+0x80], UR4 ;  /* 0x0000800406ff75b2 */ /* 0x0048a20008000100 */
[----:B------:R4:W3:Y:S02]  /*0920*/  SYNCS.EXCH.64 URZ, [UR6+0x88], UR4 ;  /* 0x0000880406ff75b2 */ /* 0x0008e40008000100 */
[----:B----4-:R-:W-:Y:S01]  /*0930*/  NOP ;  /* 0x0000000000007918 */ /* 0x010fe20000000000 */
.L_x_11:
[----:B------:R-:W4:Y:S01]  /*0940*/  SHFL.IDX PT, R2, R65, RZ, 0x1f ;  /* 0x00001fff41027589 */ /* 0x000f2200000e0000 */
[----:B------:R-:W-:Y:S01]  /*0950*/  NOP ;  /* 0x0000000000007918 */ /* 0x000fe20000000000 */
[----:B----4-:R-:W-:-:S13]  /*0960*/  ISETP.NE.AND P0, PT, R2, 0x4, PT ;  /* 0x000000040200780c */ /* 0x010fda0003f05270 */
[----:B------:R-:W-:Y:S05]  /*0970*/  @P0 BRA `(.L_x_12) ;  /* 0x00000000004c0947 */ /* 0x000fea0003800000 */
[----:B--23--:R-:W2:Y:S01]  /*0980*/  S2UR UR6, SR_CgaCtaId ;  /* 0x00000000000679c3 */ /* 0x00cea20000008800 */
[----:B------:R-:W-:Y:S01]  /*0990*/  UMOV UR4, 0x3a0 ;  /* 0x000003a000047882 */ /* 0x000fe20000000000 */
[----:B------:R-:W-:Y:S01]  /*09a0*/  UMOV UR5, 0x400 ;  /* 0x0000040000057882 */ /* 0x000fe20000000000 */
[----:B------:R-:W-:Y:S01]  /*09b0*/  USEL UR4, UR4, 0x320, UP3 ;  /* 0x0000032004047887 */ /* 0x000fe20009800000 */
[----:B------:R-:W-:Y:S01]  /*09c0*/  UMOV UR8, 0x1 ;  /* 0x0000000100087882 */ /* 0x000fe20000000000 */
[----:B------:R-:W-:Y:S01]  /*09d0*/  ELECT P0, URZ, PT ;  /* 0x0000000000ff782f */ /* 0x000fe20003800000 */
[----:B------:R-:W-:-:S04]  /*09e0*/  UIADD3 UR8, UPT, UPT, -UR8, 0x100000, URZ ;  /* 0x0010000008087890 */ /* 0x000fc8000fffe1ff */
[----:B------:R-:W-:Y:S02]  /*09f0*/  USHF.L.U32 UR9, UR8, 0xb, URZ ;  /* 0x0000000b08097899 */ /* 0x000fe400080006ff */
[----:B------:R-:W-:Y:S02]  /*0a00*/  USHF.L.U32 UR8, UR8, 0x1, URZ ;  /* 0x0000000108087899 */ /* 0x000fe400080006ff */
[----:B--2---:R-:W-:Y:S02]  /*0a10*/  ULEA UR6, UR6, UR5, 0x18 ;  /* 0x0000000506067291 */ /* 0x004fe4000f8ec0ff */
[----:B------:R-:W-:-:S04]  /*0a20*/  UIADD3 UR4, UPT, UPT, -UR4, 0x100000, URZ ;  /* 0x0010000004047890 */ /* 0x000fc8000fffe1ff */
[----:B------:R-:W-:Y:S02]  /*0a30*/  USHF.L.U32 UR5, UR4, 0xb, URZ ;  /* 0x0000000b04057899 */ /* 0x000fe400080006ff */
[----:B------:R-:W-:Y:S01]  /*0a40*/  USHF.L.U32 UR4, UR4, 0x1, URZ ;  /* 0x0000000104047899 */ /* 0x000fe200080006ff */
[----:B------:R-:W2:Y:S03]  /*0a50*/  FENCE.VIEW.ASYNC.S ;  /* 0x00000000000073c6 */ /* 0x000ea60000000000 */
[----:B--2---:R4:W2:Y:S08]  /*0a60*/  SYNCS.EXCH.64 URZ, [UR6+0x90], UR8 ;  /* 0x0000900806ff75b2 */ /* 0x0048b00008000100 */
[----:B------:R4:W3:Y:S01]  /*0a70*/  SYNCS.EXCH.64 URZ, [UR6+0xa0], UR4 ;  /* 0x0000a00406ff75b2 */ /* 0x0008e20008000100 */
[----:B------:R4:W1:Y:S01]  /*0a80*/  SYNCS.EXCH.64 URZ, [UR6+0x98], UR8 ;  /* 0x0000980806ff75b2 */ /* 0x0008620008000100 */
[----:B------:R4:W1:Y:S02]  /*0a90*/  SYNCS.EXCH.64 URZ, [UR6+0xa8], UR4 ;  /* 0x0000a80406ff75b2 */ /* 0x0008640008000100 */
[----:B----4-:R-:W-:Y:S01]  /*0aa0*/  NOP ;  /* 0x0000000000007918 */ /* 0x010fe20000000000 */
.L_x_12:
[----:B------:R-:W4:Y:S01]  /*0ab0*/  SHFL.IDX PT, R2, R65, RZ, 0x1f ;  /* 0x00001fff41027589 */ /* 0x000f2200000e0000 */
[----:B------:R-:W-:Y:S01]  /*0ac0*/  NOP ;  /* 0x0000000000007918 */ /* 0x000fe20000000000 */
[----:B----4-:R-:W-:-:S13]  /*0ad0*/  ISETP.NE.AND P0, PT, R2, 0x5, PT ;  /* 0x000000050200780c */ /* 0x010fda0003f05270 */
[----:B------:R-:W-:Y:S05]  /*0ae0*/  @P0 BRA `(.L_x_13) ;  /* 0x0000000000580947 */ /* 0x000fea0003800000 */
[----:B--23--:R-:W2:Y:S01]  /*0af0*/  S2UR UR4, SR_CgaCtaId ;  /* 0x00000000000479c3 */ /* 0x00cea20000008800 */
        /* <DEDUP_REMOVED lines=12> */
[----:B--2---:R4:W2:Y:S01]  /*0bc0*/  SYNCS.EXCH.64 URZ, [UR4+0xb0], UR8 ;  /* 0x0000b00804ff75b2 */ /* 0x0048a20008000100 */
[----:B------:R4:W3:Y:S01]  /*0bd0*/  SYNCS.EXCH.64 URZ, [UR4+0xd0], UR6 ;  /* 0x0000d00604ff75b2 */ /* 0x0008e20008000100 */
[----:B------:R4:W1:Y:S01]  /*0be0*/  SYNCS.EXCH.64 URZ, [UR4+0xb8], UR8 ;  /* 0x0000b80804ff75b2 */ /* 0x0008620008000100 */
[----:B------:R4:W1:Y:S01]  /*0bf0*/  SYNCS.EXCH.64 URZ, [UR4+0xd8], UR6 ;  /* 0x0000d80604ff75b2 */ /* 0x0008620008000100 */
[----:B------:R4:W1:Y:S01]  /*0c00*/  SYNCS.EXCH.64 URZ, [UR4+0xc0], UR8 ;  /* 0x0000c00804ff75b2 */ /* 0x0008620008000100 */
[----:B------:R4:W1:Y:S01]  /*0c10*/  SYNCS.EXCH.64 URZ, [UR4+0xe0], UR6 ;  /* 0x0000e00604ff75b2 */ /* 0x0008620008000100 */
[----:B------:R4:W1:Y:S01]  /*0c20*/  SYNCS.EXCH.64 URZ, [UR4+0xc8], UR8 ;  /* 0x0000c80804ff75b2 */ /* 0x0008620008000100 */
[----:B------:R4:W1:Y:S02]  /*0c30*/  SYNCS.EXCH.64 URZ, [UR4+0xe8], UR6 ;  /* 0x0000e80604ff75b2 */ /* 0x0008640008000100 */
[----:B----4-:R-:W-:Y:S01]  /*0c40*/  NOP ;  /* 0x0000000000007918 */ /* 0x010fe20000000000 */
.L_x_13:
[----:B------:R-:W4:Y:S01]  /*0c50*/  SHFL.IDX PT, R2, R65, RZ, 0x1f ;  /* 0x00001fff41027589 */ /* 0x000f2200000e0000 */
[----:B------:R-:W-:Y:S01]  /*0c60*/  NOP ;  /* 0x0000000000007918 */ /* 0x000fe20000000000 */
[----:B----4-:R-:W-:-:S13]  /*0c70*/  ISETP.NE.AND P0, PT, R2, 0x3, PT ;  /* 0x000000030200780c */ /* 0x010fda0003f05270 */
[----:B------:R-:W-:Y:S05]  /*0c80*/  @P0 BRA `(.L_x_14) ;  /* 0x0000000000380947 */ /* 0x000fea0003800000 */
[----:B------:R-:W4:Y:S01]  /*0c90*/  S2UR UR5, SR_CgaCtaId ;  /* 0x00000000000579c3 */ /* 0x000f220000008800 */
[----:B--23--:R-:W-:Y:S01]  /*0ca0*/  UMOV UR4, 0x400 ;  /* 0x0000040000047882 */ /* 0x00cfe20000000000 */
[----:B------:R-:W-:Y:S01]  /*0cb0*/  UMOV UR6, 0x20 ;  /* 0x0000002000067882 */ /* 0x000fe20000000000 */
[----:B------:R-:W-:Y:S01]  /*0cc0*/  ELECT P0, URZ, PT ;  /* 0x0000000000ff782f */ /* 0x000fe20003800000 */
[----:B------:R-:W-:-:S04]  /*0cd0*/  UIADD3 UR6, UPT, UPT, -UR6, 0x100000, URZ ;  /* 0x0010000006067890 */ /* 0x000fc8000fffe1ff */
[----:B------:R-:W-:Y:S02]  /*0ce0*/  USHF.L.U32 UR7, UR6, 0xb, URZ ;  /* 0x0000000b06077899 */ /* 0x000fe400080006ff */
[----:B------:R-:W-:Y:S02]  /*0cf0*/  USHF.L.U32 UR6, UR6, 0x1, URZ ;  /* 0x0000000106067899 */ /* 0x000fe400080006ff */
[----:B----4-:R-:W-:Y:S01]  /*0d00*/  ULEA UR4, UR5, UR4, 0x18 ;  /* 0x0000000405047291 */ /* 0x010fe2000f8ec0ff */
[----:B------:R-:W2:Y:S11]  /*0d10*/  FENCE.VIEW.ASYNC.S ;  /* 0x00000000000073c6 */ /* 0x000eb60000000000 */
[----:B--2---:R4:W2:Y:S01]  /*0d20*/  SYNCS.EXCH.64 URZ, [UR4+0xf0], UR6 ;  /* 0x0000f00604ff75b2 */ /* 0x0048a20008000100 */
[----:B------:R4:W3:Y:S01]  /*0d30*/  SYNCS.EXCH.64 URZ, [UR4+0x100], UR6 ;  /* 0x0001000604ff75b2 */ /* 0x0008e20008000100 */
[----:B------:R4:W1:Y:S01]  /*0d40*/  SYNCS.EXCH.64 URZ, [UR4+0xf8], UR6 ;  /* 0x0000f80604ff75b2 */ /* 0x0008620008000100 */
[----:B------:R4:W1:Y:S02]  /*0d50*/  SYNCS.EXCH.64 URZ, [UR4+0x108], UR6 ;  /* 0x0001080604ff75b2 */ /* 0x0008640008000100 */
[----:B----4-:R-:W-:Y:S01]  /*0d60*/  NOP ;  /* 0x0000000000007918 */ /* 0x010fe20000000000 */
.L_x_14:
[----:B--23--:R-:W2:Y:S01]  /*0d70*/  LDCU UR4, c[0x0][0x36c] ;  /* 0x00006d80ff0477ac */ /* 0x00cea20008000800 */
[----:B------:R-:W-:Y:S01]  /*0d80*/  ISETP.NE.OR P3, PT, R0, 0x2, !P3 ;  /* 0x000000020000780c */ /* 0x000fe20005f65670 */
[----:B------:R-:W-:Y:S01]  /*0d90*/  NOP ;  /* 0x0000000000007918 */ /* 0x000fe20000000000 */
[----:B------:R-:W-:Y:S01]  /*0da0*/  LOP3.LUT R0, R76, 0x1f, RZ, 0xc0, !PT ;  /* 0x0000001f4c007812 */ /* 0x000fe200078ec0ff */
[----:B------:R-:W-:Y:S02]  /*0db0*/  UISETP.NE.AND UP4, UPT, UR17, URZ, UPT ;  /* 0x000000ff1100728c */ /* 0x000fe4000bf85270 */
[----:B--2---:R-:W-:-:S09]  /*0dc0*/  UISETP.EQ.U32.AND UP5, UPT, UR4, 0x1, UPT ;  /* 0x000000010400788c */ /* 0x004fd2000bfa2070 */
[----:B------:R-:W-:Y:S05]  /*0dd0*/  BRA.U !UP5, `(.L_x_15) ;  /* 0x000000010d087547 */ /* 0x000fea000b800000 */
[----:B-1----:R-:W-:Y:S01]  /*0de0*/  UCGABAR_ARV ;  /* 0x00000000000079c7 */ /* 0x002fe20008000000 */
[----:B------:R-:W-:Y:S05]  /*0df0*/  BRA `(.L_x_16) ;  /* 0x0000000000047947 */ /* 0x000fea0003800000 */
.L_x_15:
[----:B-1----:R-:W-:Y:S01]  /*0e00*/  NOP ;  /* 0x0000000000007918 */ /* 0x002fe20000000000 */
.L_x_16:
[----:B------:R-:W1:Y:S01]  /*0e10*/  S2UR UR16, SR_CTAID.X ;  /* 0x00000000001079c3 */ /* 0x000e620000002500 */
[----:B------:R-:W-:-:S05]  /*0e20*/  CS2R.32 R67, SR_CgaSize ;  /* 0x0000000000437805 */ /* 0x000fca0000008a00 */
[----:B------:R-:W-:-:S05]  /*0e30*/  IMAD R67, R67, -0xa0, RZ ;  /* 0xffffff6043437824 */ /* 0x000fca00078e02ff */
[----:B------:R-:W-:-:S14]  /*0e40*/  R2UR UR5, R67 ;  /* 0x00000000430572ca */ /* 0x000fdc00000e0000 */
[----:B------:R-:W2:Y:S01]  /*0e50*/  LDCU UR5, c[0x0][UR5+0x2b0] ;  /* 0x00005600050577ac */ /* 0x000ea20008000800 */
[----:B------:R-:W-:-:S05]  /*0e60*/  CS2R.32 R67, SR_CgaSize ;  /* 0x0000000000437805 */ /* 0x000fca0000008a00 */
[----:B------:R-:W-:-:S05]  /*0e70*/  IMAD R67, R67, -0xa0, RZ ;  /* 0xffffff6043437824 */ /* 0x000fca00078e02ff */
[----:B------:R-:W-:-:S14]  /*0e80*/  R2UR UR4, R67 ;  /* 0x00000000430472ca */ /* 0x000fdc00000e0000 */
[----:B------:R-:W3:Y:S01]  /*0e90*/  LDCU UR4, c[0x0][UR4+0x2b4] ;  /* 0x00005680040477ac */ /* 0x000ee20008000800 */
[----:B------:R-:W4:Y:S01]  /*0ea0*/  S2UR UR20, SR_CTAID.Y ;  /* 0x00000000001479c3 */ /* 0x000f220000002600 */
[----:B------:R-:W-:-:S05]  /*0eb0*/  CS2R.32 R67, SR_CgaSize ;  /* 0x0000000000437805 */ /* 0x000fca0000008a00 */
[----:B------:R-:W-:-:S05]  /*0ec0*/  IMAD R67, R67, -0xa0, RZ ;  /* 0xffffff6043437824 */ /* 0x000fca00078e02ff */
[----:B------:R-:W-:-:S14]  /*0ed0*/  R2UR UR7, R67 ;  /* 0x00000000430772ca */ /* 0x000fdc00000e0000 */
[----:B------:R-:W3:Y:S01]  /*0ee0*/  LDCU UR7, c[0x0][UR7+0x2a0] ;  /* 0x00005400070777ac */ /* 0x000ee20008000800 */
[----:B------:R-:W-:-:S05]  /*0ef0*/  CS2R.32 R67, SR_CgaSize ;  /* 0x0000000000437805 */ /* 0x000fca0000008a00 */
[----:B------:R-:W-:-:S05]  /*0f00*/  IMAD R67, R67, -0xa0, RZ ;  /* 0xffffff6043437824 */ /* 0x000fca00078e02ff */
[----:B------:R-:W-:-:S14]  /*0f10*/  R2UR UR8, R67 ;  /* 0x00000000430872ca */ /* 0x000fdc00000e0000 */
[----:B------:R-:W3:Y:S01]  /*0f20*/  LDCU UR8, c[0x0][UR8+0x2a4] ;  /* 0x00005480080877ac */ /* 0x000ee20008000800 */
[----:B------:R-:W3:Y:S01]  /*0f30*/  S2UR UR9, SR_CgaCtaId ;  /* 0x00000000000979c3 */ /* 0x000ee20000008800 */
[----:B------:R-:W3:Y:S01]  /*0f40*/  LDCU UR21, c[0x0][0xb24] ;  /* 0x00016480ff1577ac */ /* 0x000ee20008000800 */
[----:B------:R-:W3:Y:S01]  /*0f50*/  LDCU UR45, c[0x0][0xb24] ;  /* 0x00016480ff2d77ac */ /* 0x000ee20008000800 */
[----:B-1----:R-:W-:Y:S01]  /*0f60*/  I2FP.F32.U32 R3, UR16 ;  /* 0x0000001000037c45 */ /* 0x002fe20008201000 */
[----:B------:R-:W1:Y:S04]  /*0f70*/  LDCU UR29, c[0x0][0xb30] ;  /* 0x00016600ff1d77ac */ /* 0x000e680008000800 */
[----:B--2---:R-:W-:Y:S01]  /*0f80*/  FMUL R3, R3, UR5 ;  /* 0x0000000503037c20 */ /* 0x004fe20008400000 */
[----:B------:R-:W-:Y:S01]  /*0f90*/  UMOV UR34, 0x5 ;  /* 0x0000000500227882 */ /* 0x000fe20000000000 */
[----:B----4-:R-:W-:-:S04]  /*0fa0*/  I2FP.F32.U32 R2, UR20 ;  /* 0x0000001400027c45 */ /* 0x010fc80008201000 */
[----:B------:R-:W2:Y:S01]  /*0fb0*/  F2I.U32.TRUNC.NTZ R3, R3 ;  /* 0x0000000300037305 */ /* 0x000ea2000020f000 */
[----:B---3--:R-:W-:Y:S01]  /*0fc0*/  FMUL R2, R2, UR4 ;  /* 0x0000000402027c20 */ /* 0x008fe20008400000 */
[----:B------:R-:W-:Y:S02]  /*0fd0*/  ULOP3.LUT UR5, UR9, 0x2, URZ, 0xc0, !UPT ;  /* 0x0000000209057892 */ /* 0x000fe4000f8ec0ff */
[----:B------:R-:W-:-:S04]  /*0fe0*/  ULOP3.LUT UR49, UR9, 0x1, URZ, 0xc0, !UPT ;  /* 0x0000000109317892 */ /* 0x000fc8000f8ec0ff */
[----:B------:R-:W3:Y:S01]  /*0ff0*/  F2I.U32.TRUNC.NTZ R2, R2 ;  /* 0x0000000200027305 */ /* 0x000ee2000020f000 */
[----:B------:R-:W-:Y:S02]  /*1000*/  UISETP.GT.U32.AND UP0, UPT, UR5, 0xffff, UPT ;  /* 0x0000ffff0500788c */ /* 0x000fe4000bf04070 */
[----:B------:R-:W-:Y:S02]  /*1010*/  UISETP.GT.U32.AND UP1, UPT, UR49, 0xffff, UPT ;  /* 0x0000ffff3100788c */ /* 0x000fe4000bf24070 */
[----:B------:R-:W-:Y:S01]  /*1020*/  USEL UR26, UR5, 0xffff, !UP0 ;  /* 0x0000ffff051a7887 */ /* 0x000fe2000c000000 */
[----:B--2---:R-:W-:Y:S01]  /*1030*/  R2UR UR4, R3 ;  /* 0x00000000030472ca */ /* 0x004fe200000e0000 */
[----:B------:R-:W-:Y:S02]  /*1040*/  USHF.R.U32.HI UR32, URZ, 0x1, UR9 ;  /* 0x00000001ff207899 */ /* 0x000fe40008011609 */
[----:B------:R-:W-:Y:S02]  /*1050*/  USHF.L.U32 UR31, UR9, 0x9, URZ ;  /* 0x00000009091f7899 */ /* 0x000fe400080006ff */
[----:B------:R-:W-:-:S02]  /*1060*/  USHF.L.U32 UR30, UR9, 0xc, URZ ;  /* 0x0000000c091e7899 */ /* 0x000fc400080006ff */
[----:B------:R-:W-:Y:S01]  /*1070*/  USEL UR27, UR49, 0xffff, !UP1 ;  /* 0x0000ffff311b7887 */ /* 0x000fe2000c800000 */
[----:B---3--:R-:W-:Y:S02]  /*1080*/  R2UR UR6, R2 ;  /* 0x00000000020672ca */ /* 0x008fe400000e0000 */
[----:B------:R-:W-:-:S03]  /*1090*/  PRMT R2, RZ, 0x7610, R2 ;  /* 0x00007610ff027816 */ /* 0x000fc60000000002 */
[----:B------:R-:W-:-:S04]  /*10a0*/  UIADD3 UR5, UPT, UPT, -UR4, URZ, URZ ;  /* 0x000000ff04057290 */ /* 0x000fc8000fffe1ff */
[----:B------:R-:W-:-:S04]  /*10b0*/  UIMAD UR5, UR7, UR5, UR16 ;  /* 0x00000005070572a4 */ /* 0x000fc8000f8e0210 */
[----:B------:R-:W-:Y:S02]  /*10c0*/  UIADD3 UR4, UPT, UPT, -UR6, URZ, URZ ;  /* 0x000000ff06047290 */ /* 0x000fe4000fffe1ff */
[----:B------:R-:W-:Y:S02]  /*10d0*/  IMAD.U32 R67, RZ, RZ, UR5 ;  /* 0x00000005ff437e24 */ /* 0x000fe4000f8e00ff */
[----:B------:R-:W-:-:S06]  /*10e0*/  UIMAD UR4, UR8, UR4, UR20 ;  /* 0x00000004080472a4 */ /* 0x000fcc000f8e0214 */
[----:B------:R-:W-:Y:S01]  /*10f0*/  IMAD.U32 R66, RZ, RZ, UR4 ;  /* 0x00000004ff427e24 */ /* 0x000fe2000f8e00ff */
[----:B-1----:R-:W-:Y:S06]  /*1100*/  BRA.U UP4, `(.L_x_17) ;  /* 0x0000000104447547 */ /* 0x002fec000b800000 */
[----:B------:R-:W-:Y:S02]  /*1110*/  R2UR UR4, R66 ;  /* 0x00000000420472ca */ /* 0x000fe400000e0000 */
[----:B------:R-:W-:-:S11]  /*1120*/  R2UR UR6, R67 ;  /* 0x00000000430672ca */ /* 0x000fd600000e0000 */
[----:B------:R-:W-:Y:S02]  /*1130*/  UISETP.NE.AND UP0, UPT, UR4, URZ, UPT ;  /* 0x000000ff0400728c */ /* 0x000fe4000bf05270 */
[----:B------:R-:W-:Y:S02]  /*1140*/  UISETP.NE.AND UP1, UPT, UR4, 0x1, UPT ;  /* 0x000000010400788c */ /* 0x000fe4000bf25270 */
[----:B------:R-:W-:Y:S02]  /*1150*/  UISETP.NE.AND UP2, UPT, UR6, URZ, UP0 ;  /* 0x000000ff0600728c */ /* 0x000fe40008745270 */
[----:B------:R-:W-:Y:S02]  /*1160*/  USEL UR4, URZ, 0x2, UP0 ;  /* 0x00000002ff047887 */ /* 0x000fe40008000000 */
[----:B------:R-:W-:Y:S02]  /*1170*/  USEL UR8, URZ, 0x1, UP2 ;  /* 0x00000001ff087887 */ /* 0x000fe40009000000 */
[----:B------:R-:W-:-:S02]  /*1180*/  UISETP.NE.AND UP2, UPT, UR6, URZ, UPT ;  /* 0x000000ff0600728c */ /* 0x000fc4000bf45270 */
[----:B------:R-:W-:Y:S02]  /*1190*/  USEL UR5, URZ, 0x4, UP1 ;  /* 0x00000004ff057887 */ /* 0x000fe40008800000 */
[----:B------:R-:W-:Y:S02]  /*11a0*/  UISETP.NE.AND UP0, UPT, UR6, 0x1, UPT ;  /* 0x000000010600788c */ /* 0x000fe4000bf05270 */
[----:B------:R-:W-:Y:S02]  /*11b0*/  USEL UR6, URZ, 0x8, UP1 ;  /* 0x00000008ff067887 */ /* 0x000fe40008800000 */
[----:B------:R-:W-:Y:S02]  /*11c0*/  USEL UR7, UR5, 0x4, UP2 ;  /* 0x0000000405077887 */ /* 0x000fe40009000000 */
[----:B------:R-:W-:Y:S02]  /*11d0*/  USEL UR4, UR4, 0x2, UP0 ;  /* 0x0000000204047887 */ /* 0x000fe40008000000 */
[----:B------:R-:W-:-:S02]  /*11e0*/  USEL UR5, UR6, 0x8, UP0 ;  /* 0x0000000806057887 */ /* 0x000fc40008000000 */
[----:B------:R-:W-:-:S04]  /*11f0*/  UIADD3 UR4, UPT, UPT, UR4, UR7, UR8 ;  /* 0x0000000704047290 */ /* 0x000fc8000fffe008 */
[----:B------:R-:W-:-:S06]  /*1200*/  UIADD3 UR4, UPT, UPT, UR4, UR5, URZ ;  /* 0x0000000504047290 */ /* 0x000fcc000fffe0ff */
[----:B------:R-:W-:-:S07]  /*1210*/  IMAD.U32 R2, RZ, RZ, UR4 ;  /* 0x00000004ff027e24 */ /* 0x000fce000f8e00ff */
.L_x_17:
[----:B------:R-:W1:Y:S01]  /*1220*/  S2UR UR36, SR_CTAID.Z ;  /* 0x00000000002479c3 */ /* 0x000e620000002700 */
[----:B------:R-:W-:Y:S01]  /*1230*/  UISETP.GE.AND UP0, UPT, UR21, 0x1, UPT ;  /* 0x000000011500788c */ /* 0x000fe2000bf06270 */
[----:B------:R-:W-:-:S08]  /*1240*/  UMOV UR33, 0x3 ;  /* 0x0000000300217882 */ /* 0x000fd00000000000 */
[----:B------:R-:W-:Y:S05]  /*1250*/  BRA.U !UP0, `(.L_x_18) ;  /* 0x0000000108d47547 */ /* 0x000fea000b800000 */
[----:B------:R-:W2:Y:S01]  /*1260*/  LDCU.128 UR12, c[0x0][0xb10] ;  /* 0x00016200ff0c77ac */ /* 0x000ea20008000c00 */
[----:B------:R-:W3:Y:S01]  /*1270*/  LDCU UR6, c[0x0][0x370] ;  /* 0x00006e00ff0677ac */ /* 0x000ee20008000800 */
[----:B------:R-:W4:Y:S01]  /*1280*/  LDCU UR5, c[0x0][0x374] ;  /* 0x00006e80ff0577ac */ /* 0x000f220008000800 */
[----:B------:R-:W1:Y:S01]  /*1290*/  LDCU UR28, c[0x0][0xb0c] ;  /* 0x00016180ff1c77ac */ /* 0x000e620008000800 */
[----:B------:R-:W1:Y:S01]  /*12a0*/  LDCU UR4, c[0x0][0xb20] ;  /* 0x00016400ff0477ac */ /* 0x000e620008000800 */
[----:B------:R-:W1:Y:S01]  /*12b0*/  LDCU.64 UR8, c[0x0][0xb28] ;  /* 0x00016500ff0877ac */ /* 0x000e620008000a00 */
[----:B--2---:R-:W-:Y:S02]  /*12c0*/  UISETP.NE.AND UP0, UPT, UR14, 0x1, UPT ;  /* 0x000000010e00788c */ /* 0x004fe4000bf05270 */
[----:B----4-:R-:W-:Y:S02]  /*12d0*/  UIMAD.WIDE.U32 UR10, UR5, UR15, URZ ;  /* 0x0000000f050a72a5 */ /* 0x010fe4000f8e00ff */
[----:B---3--:R-:W-:-:S02]  /*12e0*/  UIMAD.WIDE.U32 UR22, UR6, UR12, URZ ;  /* 0x0000000c061672a5 */ /* 0x008fc4000f8e00ff */
[----:B-1----:R-:W-:Y:S02]  /*12f0*/  UISETP.NE.AND UP1, UPT, UR28, 0x1, UPT ;  /* 0x000000011c00788c */ /* 0x002fe4000bf25270 */
[----:B------:R-:W-:Y:S01]  /*1300*/  UISETP.NE.AND UP2, UPT, UR21, 0x1, UPT ;  /* 0x000000011500788c */ /* 0x000fe2000bf45270 */
[----:B------:R-:W-:Y:S02]  /*1310*/  UMOV UR10, UR11 ;  /* 0x0000000b000a7c82 */ /* 0x000fe40008000000 */
[----:B------:R-:W-:Y:S01]  /*1320*/  UMOV UR22, UR23 ;  /* 0x0000001700167c82 */ /* 0x000fe20008000000 */
[----:B------:R-:W-:Y:S02]  /*1330*/  @UP0 USHF.R.U32.HI UR5, URZ, UR4, UR10 ;  /* 0x00000004ff050299 */ /* 0x000fe4000801160a */
[----:B------:R-:W-:Y:S02]  /*1340*/  UIMAD.WIDE.U32 UR24, UR20, UR15, URZ ;  /* 0x0000000f141872a5 */ /* 0x000fe4000f8e00ff */
[----:B------:R-:W-:-:S02]  /*1350*/  UIMAD.WIDE.U32 UR10, UR5, UR8, URZ ;  /* 0x00000008050a72a5 */ /* 0x000fc4000f8e00ff */
[----:B------:R-:W-:Y:S02]  /*1360*/  @UP1 USHF.R.U32.HI UR6, URZ, UR13, UR22 ;  /* 0x0000000dff061299 */ /* 0x000fe40008011616 */
[----:B------:R-:W-:Y:S02]  /*1370*/  UIMAD.WIDE.U32 UR18, UR16, UR12, URZ ;  /* 0x0000000c101272a5 */ /* 0x000fe4000f8e00ff */
[----:B------:R-:W-:Y:S01]  /*1380*/  UIMAD.WIDE.U32 UR22, UR6, UR8, URZ ;  /* 0x00000008061672a5 */ /* 0x000fe2000f8e00ff */
[----:B------:R-:W-:Y:S01]  /*1390*/  UMOV UR24, UR25 ;  /* 0x0000001900187c82 */ /* 0x000fe20008000000 */
[----:B------:R-:W-:Y:S01]  /*13a0*/  UMOV UR10, UR11 ;  /* 0x0000000b000a7c82 */ /* 0x000fe20008000000 */
[----:B------:R-:W-:Y:S02]  /*13b0*/  USHF.R.U32.HI UR24, URZ, UR4, UR24 ;  /* 0x00000004ff187299 */ /* 0x000fe40008011618 */
[----:B------:R-:W-:Y:S02]  /*13c0*/  @UP2 USHF.R.U32.HI UR5, URZ, UR9, UR10 ;  /* 0x00000009ff052299 */ /* 0x000fe4000801160a */
[----:B------:R-:W-:Y:S01]  /*13d0*/  UMOV UR7, UR23 ;  /* 0x0000001700077c82 */ /* 0x000fe20008000000 */
[----:B------:R-:W-:Y:S01]  /*13e0*/  UMOV UR18, UR19 ;  /* 0x0000001300127c82 */ /* 0x000fe20008000000 */
[----:B------:R-:W-:-:S02]  /*13f0*/  @UP2 USHF.R.U32.HI UR6, URZ, UR9, UR7 ;  /* 0x00000009ff062299 */ /* 0x000fc40008011607 */
[----:B------:R-:W-:Y:S02]  /*1400*/  USHF.R.U32.HI UR18, URZ, UR13, UR18 ;  /* 0x0000000dff127299 */ /* 0x000fe40008011612 */
[----:B------:R-:W-:Y:S02]  /*1410*/  USEL UR4, UR20, UR24, !UP0 ;  /* 0x0000001814047287 */ /* 0x000fe4000c000000 */
[----:B------:R-:W-:Y:S02]  /*1420*/  UIMAD UR7, UR5, UR21, URZ ;  /* 0x00000015050772a4 */ /* 0x000fe4000f8e02ff */
[----:B------:R-:W-:Y:S02]  /*1430*/  USEL UR5, UR16, UR18, !UP1 ;  /* 0x0000001210057287 */ /* 0x000fe4000c800000 */
[----:B------:R-:W-:Y:S02]  /*1440*/  UIMAD UR12, UR6, UR21, URZ ;  /* 0x00000015060c72a4 */ /* 0x000fe4000f8e02ff */
[----:B------:R-:W-:-:S02]  /*1450*/  UISETP.GE.AND UP0, UPT, UR4, UR7, UPT ;  /* 0x000000070400728c */ /* 0x000fc4000bf06270 */
[----:B------:R-:W-:Y:S02]  /*1460*/  UIMAD.WIDE.U32 UR10, UR4, UR8, URZ ;  /* 0x00000008040a72a5 */ /* 0x000fe4000f8e00ff */
[----:B------:R-:W-:Y:S02]  /*1470*/  UISETP.GE.OR UP0, UPT, UR5, UR12, UP0 ;  /* 0x0000000c0500728c */ /* 0x000fe40008706670 */
[----:B------:R-:W-:Y:S02]  /*1480*/  UIMAD.WIDE.U32 UR12, UR5, UR8, URZ ;  /* 0x00000008050c72a5 */ /* 0x000fe4000f8e00ff */
[----:B------:R-:W-:Y:S01]  /*1490*/  UIADD3 UR10, UPT, UPT, -UR4, URZ, URZ ;  /* 0x000000ff040a7290 */ /* 0x000fe2000fffe1ff */
[----:B------:R-:W-:Y:S01]  /*14a0*/  UMOV UR8, UR11 ;  /* 0x0000000b00087c82 */ /* 0x000fe20008000000 */
[----:B------:R-:W-:Y:S02]  /*14b0*/  UIADD3 UR11, UPT, UPT, -UR5, URZ, URZ ;  /* 0x000000ff050b7290 */ /* 0x000fe4000fffe1ff */
[----:B------:R-:W-:-:S03]  /*14c0*/  USHF.R.U32.HI UR8, URZ, UR9, UR8 ;  /* 0x00000009ff087299 */ /* 0x000fc60008011608 */
[----:B------:R-:W-:Y:S01]  /*14d0*/  @!UP0 UMOV UR7, UR13 ;  /* 0x0000000d00078c82 */ /* 0x000fe20008000000 */
[----:B------:R-:W-:Y:S02]  /*14e0*/  UIMAD UR20, UR14, UR10, UR20 ;  /* 0x0000000a0e1472a4 */ /* 0x000fe4000f8e0214 */
[----:B------:R-:W-:Y:S02]  /*14f0*/  USEL UR8, UR4, UR8, !UP2 ;  /* 0x0000000804087287 */ /* 0x000fe4000d000000 */
[----:B------:R-:W-:Y:S02]  /*1500*/  @!UP0 USHF.R.U32.HI UR7, URZ, UR9, UR7 ;  /* 0x00000009ff078299 */ /* 0x000fe40008011607 */
[----:B------:R-:W-:Y:S02]  /*1510*/  UIADD3 UR9, UPT, UPT, -UR8, URZ, URZ ;  /* 0x000000ff08097290 */ /* 0x000fe4000fffe1ff */
[----:B------:R-:W-:Y:S02]  /*1520*/  @!UP0 USEL UR7, UR5, UR7, !UP2 ;  /* 0x0000000705078287 */ /* 0x000fe4000d000000 */
[----:B------:R-:W-:-:S02]  /*1530*/  UIMAD UR9, UR21, UR9, UR4 ;  /* 0x00000009150972a4 */ /* 0x000fc4000f8e0204 */
[----:B------:R-:W-:Y:S02]  /*1540*/  @!UP0 UIADD3 UR8, UPT, UPT, UR8, -UR7, URZ ;  /* 0x8000000708088290 */ /* 0x000fe4000fffe0ff */
[----:B------:R-:W-:Y:S02]  /*1550*/  @!UP0 UIMAD UR6, UR9, UR6, UR7 ;  /* 0x00000006090682a4 */ /* 0x000fe4000f8e0207 */
[----:B------:R-:W-:Y:S02]  /*1560*/  @!UP0 UIMAD UR4, UR8, UR21, UR5 ;  /* 0x00000015080482a4 */ /* 0x000fe4000f8e0205 */
[----:B------:R-:W-:Y:S02]  /*1570*/  UIMAD UR16, UR28, UR11, UR16 ;  /* 0x0000000b1c1072a4 */ /* 0x000fe4000f8e0210 */
[----:B------:R-:W-:Y:S01]  /*1580*/  UIMAD UR20, UR4, UR14, UR20 ;  /* 0x0000000e041472a4 */ /* 0x000fe2000f8e0214 */
[----:B------:R-:W-:Y:S02]  /*1590*/  @!UP0 UMOV UR5, UR6 ;  /* 0x0000000600058c82 */ /* 0x000fe40008000000 */
[----:B------:R-:W-:-:S12]  /*15a0*/  UIMAD UR16, UR5, UR28, UR16 ;  /* 0x0000001c051072a4 */ /* 0x000fd8000f8e0210 */
.L_x_18:
[----:B------:R-:W-:Y:S02]  /*15b0*/  UISETP.NE.AND UP0, UPT, UR29, 0x1, UPT ;  /* 0x000000011d00788c */ /* 0x000fe4000bf05270 */
[----:B------:R-:W-:Y:S02]  /*15c0*/  ULOP3.LUT UR27, UR27, 0xffff, URZ, 0xc0, !UPT ;  /* 0x0000ffff1b1b7892 */ /* 0x000fe4000f8ec0ff */
[----:B------:R-:W-:Y:S02]  /*15d0*/  ULOP3.LUT UR26, UR26, 0xffff, URZ, 0xc0, !UPT ;  /* 0x0000ffff1a1a7892 */ /* 0x000fe4000f8ec0ff */
[----:B------:R-:W-:Y:S02]  /*15e0*/  UISETP.NE.AND UP1, UPT, UR17, 0x2, UPT ;  /* 0x000000021100788c */ /* 0x000fe4000bf25270 */
[----:B------:R-:W-:Y:S02]  /*15f0*/  ULOP3.LUT UR31, UR31, 0x400, URZ, 0xc0, !UPT ;  /* 0x000004001f1f7892 */ /* 0x000fe4000f8ec0ff */
[----:B------:R-:W-:-:S02]  /*1600*/  ULOP3.LUT UR30, UR30, 0x1000, URZ, 0xc0, !UPT ;  /* 0x000010001e1e7892 */ /* 0x000fc4000f8ec0ff */
[----:B------:R-:W-:Y:S02]  /*1610*/  USHF.L.U32 UR27, UR34, UR27, URZ ;  /* 0x0000001b221b7299 */ /* 0x000fe400080006ff */
[----:B------:R-:W-:Y:S01]  /*1620*/  USHF.L.U32 UR26, UR33, UR26, URZ ;  /* 0x0000001a211a7299 */ /* 0x000fe200080006ff */
[----:B------:R-:W-:Y:S11]  /*1630*/  BRA.U UP0, `(.L_x_19) ;  /* 0x0000000100447547 */ /* 0x000ff6000b800000 */
[----:B------:R-:W2:Y:S01]  /*1640*/  LDCU.128 UR8, c[0x0][0xb10] ;  /* 0x00016200ff0877ac */ /* 0x000ea20008000c00 */
[----:B------:R-:W3:Y:S01]  /*1650*/  LDCU UR12, c[0x0][0xb0c] ;  /* 0x00016180ff0c77ac */ /* 0x000ee20008000800 */
[----:B------:R-:W4:Y:S01]  /*1660*/  LDCU UR13, c[0x0][0xb20] ;  /* 0x00016400ff0d77ac */ /* 0x000f220008000800 */
[----:B--2---:R-:W-:Y:S02]  /*1670*/  UIMAD.WIDE.U32 UR6, UR16, UR8, URZ ;  /* 0x00000008100672a5 */ /* 0x004fe4000f8e00ff */
[----:B------:R-:W-:Y:S02]  /*1680*/  UIMAD.WIDE.U32 UR4, UR20, UR11, URZ ;  /* 0x0000000b140472a5 */ /* 0x000fe4000f8e00ff */
[----:B---3--:R-:W-:Y:S02]  /*1690*/  UISETP.NE.AND UP2, UPT, UR12, 0x1, UPT ;  /* 0x000000010c00788c */ /* 0x008fe4000bf45270 */
[----:B------:R-:W-:Y:S01]  /*16a0*/  UISETP.NE.AND UP0, UPT, UR10, 0x1, UPT ;  /* 0x000000010a00788c */ /* 0x000fe2000bf05270 */
[----:B------:R-:W-:-:S02]  /*16b0*/  UMOV UR6, UR7 ;  /* 0x0000000700067c82 */ /* 0x000fc40008000000 */
[----:B------:R-:W-:Y:S01]  /*16c0*/  UMOV UR4, UR5 ;  /* 0x0000000500047c82 */ /* 0x000fe20008000000 */
[----:B------:R-:W-:Y:S02]  /*16d0*/  USHF.R.U32.HI UR6, URZ, UR9, UR6 ;  /* 0x00000009ff067299 */ /* 0x000fe40008011606 */
[----:B----4-:R-:W-:Y:S02]  /*16e0*/  USHF.R.U32.HI UR4, URZ, UR13, UR4 ;  /* 0x0000000dff047299 */ /* 0x010fe40008011604 */
[----:B------:R-:W-:Y:S02]  /*16f0*/  USEL UR5, UR16, UR6, !UP2 ;  /* 0x0000000610057287 */ /* 0x000fe4000d000000 */
[----:B------:R-:W-:-:S04]  /*1700*/  USEL UR4, UR20, UR4, !UP0 ;  /* 0x0000000414047287 */ /* 0x000fc8000c000000 */
[----:B------:R-:W-:Y:S02]  /*1710*/  UIADD3 UR6, UPT, UPT, UR5, -UR4, URZ ;  /* 0x8000000405067290 */ /* 0x000fe4000fffe0ff */
[----:B------:R-:W-:Y:S02]  /*1720*/  UIADD3 UR4, UPT, UPT, -UR5, UR4, URZ ;  /* 0x0000000405047290 */ /* 0x000fe4000fffe1ff */
[----:B------:R-:W-:Y:S02]  /*1730*/  UIMAD UR20, UR6, UR10, UR20 ;  /* 0x0000000a061472a4 */ /* 0x000fe4000f8e0214 */
[----:B------:R-:W-:-:S12]  /*1740*/  UIMAD UR16, UR4, UR12, UR16 ;  /* 0x0000000c041072a4 */ /* 0x000fd8000f8e0210 */
.L_x_19:
[----:B------:R-:W-:Y:S05]  /*1750*/  BRA.U !UP5, `(.L_x_20) ;  /* 0x000000010d0c7547 */ /* 0x000fea000b800000 */
[----:B------:R-:W-:Y:S01]  /*1760*/  UCGABAR_WAIT ;  /* 0x0000000000007dc7 */ /* 0x000fe20008000000 */
[----:B------:R-:W-:Y:S01]  /*1770*/  CCTL.IVALL ;  /* 0x00000000ff00798f */ /* 0x000fe20002000000 */
[----:B------:R-:W-:Y:S05]  /*1780*/  BRA `(.L_x_21) ;  /* 0x0000000000047947 */ /* 0x000fea0003800000 */
.L_x_20:
[----:B------:R-:W-:Y:S06]  /*1790*/  BAR.SYNC.DEFER_BLOCKING 0x0 ;  /* 0x0000000000007b1d */ /* 0x000fec0000010000 */
.L_x_21:
[----:B------:R-:W-:Y:S05]  /*17a0*/  BRA.U UP1, `(.L_x_22) ;  /* 0x0000001101dc7547 */ /* 0x000fea000b800000 */
[----:B------:R-:W2:Y:S01]  /*17b0*/  LDCU UR7, c[0x0][0x38c] ;  /* 0x00007180ff0777ac */ /* 0x000ea20008000800 */
[----:B------:R-:W3:Y:S01]  /*17c0*/  S2UR UR8, SR_CgaCtaId ;  /* 0x00000000000879c3 */ /* 0x000ee20000008800 */
[----:B------:R-:W-:Y:S01]  /*17d0*/  PLOP3.LUT P1, PT, PT, PT, UP3, 0x80, 0x8 ;  /* 0x000000000008781c */ /* 0x000fe20003f2f038 */
[----:B------:R-:W-:Y:S01]  /*17e0*/  IMAD.MOV.U32 R12, RZ, RZ, 0x1 ;  /* 0x00000001ff0c7424 */ /* 0x000fe200078e00ff */
[----:B------:R-:W-:Y:S01]  /*17f0*/  UISETP.NE.AND UP0, UPT, UR17, URZ, UPT ;  /* 0x000000ff1100728c */ /* 0x000fe2000bf05270 */
[----:B------:R-:W-:Y:S01]  /*1800*/  ISETP.EQ.OR P2, PT, R0, RZ, P3 ;  /* 0x000000ff0000720c */ /* 0x000fe20001f42670 */
[----:B------:R-:W-:Y:S01]  /*1810*/  UMOV UR21, 0x400 ;  /* 0x0000040000157882 */ /* 0x000fe20000000000 */
[----:B------:R-:W-:Y:S01]  /*1820*/  USHF.L.U32 UR5, UR32, 0x5, URZ ;  /* 0x0000000520057899 */ /* 0x000fe200080006ff */
[----:B------:R-:W-:Y:S01]  /*1830*/  PLOP3.LUT P1, PT, P1, PT, PT, 0x8, 0x80 ;  /* 0x000000000080781c */ /* 0x000fe20000f2e170 */
[----:B------:R-:W-:Y:S01]  /*1840*/  USEL UR25, UR53, 0x2, UP0 ;  /* 0x0000000235197887 */ /* 0x000fe20008000000 */
[----:B------:R-:W-:Y:S01]  /*1850*/  CS2R R10, SRZ ;  /* 0x00000000000a7805 */ /* 0x000fe2000001ff00 */
[----:B------:R-:W-:Y:S01]  /*1860*/  IMAD.MOV.U32 R9, RZ, RZ, RZ ;  /* 0x000000ffff097224 */ /* 0x000fe200078e00ff */
[----:B------:R-:W4:Y:S01]  /*1870*/  LDCU UR42, c[0x0][0x370] ;  /* 0x00006e00ff2a77ac */ /* 0x000f220008000800 */
[----:B------:R-:W-:Y:S01]  /*1880*/  IMAD.MOV.U32 R8, RZ, RZ, 0x1 ;  /* 0x00000001ff087424 */ /* 0x000fe200078e00ff */
[----:B------:R-:W1:Y:S01]  /*1890*/  LDCU.64 UR28, c[0x0][0x348] ;  /* 0x00006900ff1c77ac */ /* 0x000e620008000a00 */
[----:B--2---:R-:W-:-:S02]  /*18a0*/  UIADD3 UR6, UPT, UPT, UR7, 0x1f, URZ ;  /* 0x0000001f07067890 */ /* 0x004fc4000fffe0ff */
[----:B------:R-:W-:Y:S02]  /*18b0*/  UIADD3 UR48, UPT, UPT, UR7, 0x3e, URZ ;  /* 0x0000003e07307890 */ /* 0x000fe4000fffe0ff */
[----:B------:R-:W-:Y:S02]  /*18c0*/  USHF.R.S32.HI UR4, URZ, 0x1f, UR6 ;  /* 0x0000001fff047899 */ /* 0x000fe40008011406 */
[----:B---3--:R-:W-:Y:S02]  /*18d0*/  ULEA UR21, UR8, UR21, 0x18 ;  /* 0x0000001508157291 */ /* 0x008fe4000f8ec0ff */
[----:B------:R-:W-:Y:S02]  /*18e0*/  ULEA.HI UR4, UR4, UR6, URZ, 0x5 ;  /* 0x0000000604047291 */ /* 0x000fe4000f8f28ff */
[----:B------:R-:W-:Y:S02]  /*18f0*/  UIADD3 UR6, UPT, UPT, UR7, -0x1, URZ ;  /* 0xffffffff07067890 */ /* 0x000fe4000fffe0ff */
[----:B------:R-:W-:-:S02]  /*1900*/  USHF.R.S32.HI UR44, URZ, 0x5, UR4 ;  /* 0x00000005ff2c7899 */ /* 0x000fc40008011404 */
[----:B------:R-:W-:Y:S02]  /*1910*/  UISETP.GE.U32.AND UP1, UPT, UR6, -0x3f, UPT ;  /* 0xffffffc10600788c */ /* 0x000fe4000bf26070 */
[----:B------:R-:W-:Y:S02]  /*1920*/  UISETP.LT.U32.AND UP0, UPT, UR44, 0x4, UPT ;  /* 0x000000042c00788c */ /* 0x000fe4000bf01070 */
[----:B------:R-:W-:Y:S02]  /*1930*/  ULEA UR38, UR31, UR21, 0x2 ;  /* 0x000000151f267291 */ /* 0x000fe4000f8e10ff */
[----:B------:R-:W-:Y:S02]  /*1940*/  USEL UR43, UR44, 0x4, UP0 ;  /* 0x000000042c2b7887 */ /* 0x000fe40008000000 */
[----:B------:R-:W-:Y:S02]  /*1950*/  ULEA UR37, UR30, UR21, 0x2 ;  /* 0x000000151e257291 */ /* 0x000fe4000f8e10ff */
[----:B------:R-:W-:-:S02]  /*1960*/  UIADD3 UR24, UPT, UPT, UR43, -0x1, URZ ;  /* 0xffffffff2b187890 */ /* 0x000fc4000fffe0ff */
[----:B------:R-:W-:Y:S01]  /*1970*/  @UP1 UIADD3 UR24, UPT, UPT, UR43, URZ, URZ ;  /* 0x000000ff2b181290 */ /* 0x000fe2000fffe0ff */
[----:B------:R-:W2:Y:S01]  /*1980*/  LDCU UR41, c[0x0][0x374] ;  /* 0x00006e80ff2977ac */ /* 0x000ea20008000800 */
[----:B------:R-:W-:Y:S02]  /*1990*/  ULOP3.LUT UR47, UR5, 0x20, URZ, 0xe2, !UPT ;  /* 0x00000020052f7892 */ /* 0x000fe4000f8ee2ff */
[----:B------:R-:W-:Y:S02]  /*19a0*/  UIADD3 UR38, UPT, UPT, UR38, 0x8800, URZ ;  /* 0x0000880026267890 */ /* 0x000fe4000fffe0ff */
[----:B------:R-:W-:Y:S02]  /*19b0*/  UIADD3 UR37, UPT, UPT, UR37, 0x10800, URZ ;  /* 0x0001080025257890 */ /* 0x000fe4000fffe0ff */
[----:B------:R-:W-:Y:S02]  /*19c0*/  UIADD3 UR46, UPT, UPT, UR44, -UR43, URZ ;  /* 0x8000002b2c2e7290 */ /* 0x000fe4000fffe0ff */
[----:B------:R-:W-:Y:S01]  /*19d0*/  UIADD3 UR24, UPT, UPT, UR24, 0x1, URZ ;  /* 0x0000000118187890 */ /* 0x000fe2000fffe0ff */
[----:B-1--4-:R-:W-:-:S11]  /*19e0*/  UMOV UR7, URZ ;  /* 0x000000ff00077c82 */ /* 0x012fd60008000000 */
.L_x_42:
[----:B-1----:R-:W1:Y:S02]  /*19f0*/  S2UR UR4, SR_CgaCtaId ;  /* 0x00000000000479c3 */ /* 0x002e640000008800 */
[----:B-1----:R-:W-:-:S09]  /*1a00*/  UISETP.NE.AND UP0, UPT, UR4, URZ, UPT ;  /* 0x000000ff0400728c */ /* 0x002fd2000bf05270 */
[----:B------:R-:W-:Y:S05]  /*1a10*/  BRA.U UP0, `(.L_x_23) ;  /* 0x0000000100287547 */ /* 0x000fea000b800000 */
[----:B------:R-:W-:Y:S02]  /*1a20*/  LEA R0, R9, UR21, 0x3 ;  /* 0x0000001509007c11 */ /* 0x000fe4000f8e18ff */
[----:B------:R-:W-:-:S04]  /*1a30*/  SHF.L.U32 R3, R8, 0x1f, RZ ;  /* 0x0000001f08037819 */ /* 0x000fc800000006ff */
[----:B------:R-:W1:Y:S02]  /*1a40*/  SYNCS.PHASECHK.TRANS64.TRYWAIT P0, [R0+URZ+0x100], R3 ;  /* 0x00010003000075a7 */ /* 0x000e6400080011ff */
[----:B-1----:R-:W-:Y:S05]  /*1a50*/  @!P0 BRA `(.L_x_24) ;  /* 0x0000008c00888947 */ /* 0x002fea0003800000 */
.L_x_174:
[----:B------:R3:W-:Y:S01]  /*1a60*/  SYNCS.ARRIVE.TRANS64.A1T0 RZ, [R0+URZ+0xf0], RZ ;  /* 0x0000f0ff00ff79a7 */ /* 0x0007e200081000ff */
[----:B------:R-:W-:-:S05]  /*1a70*/  VIADD R9, R9, 0x1 ;  /* 0x0000000109097836 */ /* 0x000fca0000000000 */
[----:B------:R-:W-:-:S04]  /*1a80*/  ISETP.NE.AND P0, PT, R9, 0x2, PT ;  /* 0x000000020900780c */ /* 0x000fc80003f05270 */
[----:B-1----:R-:W-:Y:S02]  /*1a90*/  SEL R3, RZ, 0x1, P0 ;  /* 0x00000001ff037807 */ /* 0x002fe40000000000 */
[----:B------:R-:W-:Y:S02]  /*1aa0*/  SEL R9, R9, RZ, P0 ;  /* 0x000000ff09097207 */ /* 0x000fe40000000000 */
[----:B------:R-:W-:-:S07]  /*1ab0*/  LOP3.LUT R8, R8, R3, RZ, 0x3c, !PT ;  /* 0x0000000308087212 */ /* 0x000fce00078e3cff */
.L_x_23:
[----:B------:R-:W-:Y:S01]  /*1ac0*/  ULEA UR4, UR7, UR21, 0x3 ;  /* 0x0000001507047291 */ /* 0x000fe2000f8e18ff */
[----:B---3--:R-:W-:Y:S01]  /*1ad0*/  SHF.L.U32 R0, R12, 0x1f, RZ ;  /* 0x0000001f0c007819 */ /* 0x008fe200000006ff */
[----:B------:R-:W-:Y:S02]  /*1ae0*/  UISETP.GE.U32.AND UP0, UPT, UR48, 0x3f, UPT ;  /* 0x0000003f3000788c */ /* 0x000fe4000bf06070 */
[----:B------:R-:W-:Y:S02]  /*1af0*/  ULEA UR11, UR20, UR49, 0x1 ;  /* 0x00000031140b7291 */ /* 0x000fe4000f8e08ff */
[----:B------:R-:W-:Y:S02]  /*1b00*/  ULEA UR35, UR16, UR47, 0x6 ;  /* 0x0000002f10237291 */ /* 0x000fe4000f8e30ff */
[----:B------:R-:W-:Y:S01]  /*1b10*/  USHF.L.U32 UR11, UR11, 0x7, URZ ;  /* 0x000000070b0b7899 */ /* 0x000fe200080006ff */
[----:B------:R1:W3:Y:S01]  /*1b20*/  SYNCS.PHASECHK.TRANS64.TRYWAIT P0, [UR4+0x20], R0 ;  /* 0x00002000ff0075a7 */ /* 0x0002e20008001104 */
[----:B------:R-:W-:Y:S01]  /*1b30*/  UMOV UR6, URZ ;  /* 0x000000ff00067c82 */ /* 0x000fe20008000000 */
[----:B------:R-:W-:Y:S09]  /*1b40*/  BRA.U !UP0, `(.L_x_25) ;  /* 0x0000000108c87547 */ /* 0x000ff2000b800000 */
[----:B------:R-:W-:Y:S01]  /*1b50*/  UMOV UR13, URZ ;  /* 0x000000ff000d7c82 */ /* 0x000fe20008000000 */
[----:B------:R-:W-:-:S05]  /*1b60*/  UMOV UR4, UR7 ;  /* 0x0000000700047c82 */ /* 0x000fca0008000000 */
.L_x_31:
[----:B------:R-:W-:Y:S01]  /*1b70*/  ULEA UR33, UR4, UR21, 0x3 ;  /* 0x0000001504217291 */ /* 0x000fe2000f8e18ff */
[----:B---3--:R-:W-:Y:S01]  /*1b80*/  @!P3 MOV R2, 0xa000 ;  /* 0x0000a0000002b802 */ /* 0x008fe20000000f00 */
[----:B-1-3--:R-:W-:Y:S10]  /*1b90*/  @P0 BRA `(.L_x_26) ;  /* 0x00000000000c0947 */ /* 0x00aff40003800000 */
[----:B------:R-:W-:-:S04]  /*1ba0*/  SHF.L.U32 R3, R12, 0x1f, RZ ;  /* 0x0000001f0c037819 */ /* 0x000fc800000006ff */
[----:B------:R-:W3:Y:S02]  /*1bb0*/  SYNCS.PHASECHK.TRANS64.TRYWAIT P0, [UR33+0x20], R3 ;  /* 0x00002003ff0075a7 */ /* 0x000ee40008001121 */
[----:B---3--:R-:W-:Y:S05]  /*1bc0*/  @!P0 BRA `(.L_x_27) ;  /* 0x0000008c00408947 */ /* 0x008fea0003800000 */
.L_x_26:
[----:B------:R3:W-:Y:S01]  /*1bd0*/  @!P3 SYNCS.ARRIVE.TRANS64 RZ, [UR33], R2 ;  /* 0x00000002ffffb9a7 */ /* 0x0007e20008000021 */
[----:B------:R-:W-:-:S04]  /*1be0*/  ULOP3.LUT UR5, UR25, 0x2, URZ, 0xfc, !UPT ;  /* 0x0000000219057892 */ /* 0x000fc8000f8efcff */
[----:B------:R-:W-:-:S09]  /*1bf0*/  UISETP.NE.AND UP0, UPT, UR5, 0x2, UPT ;  /* 0x000000020500788c */ /* 0x000fd2000bf05270 */
[----:B------:R-:W-:Y:S05]  /*1c00*/  BRA.U UP0, `(.L_x_28) ;  /* 0x0000000100047547 */ /* 0x000fea000b800000 */
[----:B--2---:R-:W-:Y:S05]  /*1c10*/  BPT.TRAP 0x1 ;  /* 0x000000040000795c */ /* 0x004fea0000300000 */
.L_x_28:
[----:B------:R-:W-:Y:S04]  /*1c20*/  BSSY.RECONVERGENT B0, `(.L_x_29) ;  /* 0x0000003000007945 */ /* 0x000fe80003800200 */
[----:B------:R-:W-:Y:S05]  /*1c30*/  @P2 BRA `(.L_x_30) ;  /* 0x0000000000042947 */ /* 0x000fea0003800000 */
[----:B--2---:R-:W-:Y:S05]  /*1c40*/  BPT.TRAP 0x1 ;  /* 0x000000040000795c */ /* 0x004fea0000300000 */
.L_x_30:
[----:B--2---:R-:W-:Y:S05]  /*1c50*/  BSYNC.RECONVERGENT B0 ;  /* 0x0000000000007941 */ /* 0x004fea0003800200 */
.L_x_29:
[----:B------:R-:W-:Y:S02]  /*1c60*/  UIADD3 UR5, UPT, UPT, UR4, 0x1, URZ ;  /* 0x0000000104057890 */ /* 0x000fe4000fffe0ff */
[----:B------:R-:W-:Y:S02]  /*1c70*/  USHF.L.U32 UR34, UR13, 0x5, URZ ;  /* 0x000000050d227899 */ /* 0x000fe400080006ff */
[----:B------:R-:W-:Y:S02]  /*1c80*/  UISETP.NE.AND UP0, UPT, UR5, 0x4, UPT ;  /* 0x000000040500788c */ /* 0x000fe4000bf05270 */
[----:B------:R-:W-:Y:S02]  /*1c90*/  UIADD3 UR13, UPT, UPT, UR13, 0x1, URZ ;  /* 0x000000010d0d7890 */ /* 0x000fe4000fffe0ff */
[----:B------:R-:W-:Y:S02]  /*1ca0*/  USEL UR6, URZ, 0x1, UP0 ;  /* 0x00000001ff067887 */ /* 0x000fe40008000000 */
[----:B------:R-:W-:-:S02]  /*1cb0*/  USEL UR7, UR5, URZ, UP0 ;  /* 0x000000ff05077287 */ /* 0x000fc40008000000 */
[----:B------:R-:W-:Y:S02]  /*1cc0*/  UIADD3 UR14, UP1, UPT, UR28, 0x80, URZ ;  /* 0x000000801c0e7890 */ /* 0x000fe4000ff3e0ff */
[----:B------:R-:W-:Y:S01]  /*1cd0*/  ULEA UR5, UR7, UR21, 0x3 ;  /* 0x0000001507057291 */ /* 0x000fe2000f8e18ff */
[----:B------:R-:W-:Y:S01]  /*1ce0*/  LOP3.LUT R12, R12, UR6, RZ, 0x3c, !PT ;  /* 0x000000060c0c7c12 */ /* 0x000fe2000f8e3cff */
[----:B------:R-:W-:Y:S02]  /*1cf0*/  ULEA UR6, UR4, UR31, 0xb ;  /* 0x0000001f04067291 */ /* 0x000fe4000f8e58ff */
[----:B------:R-:W-:Y:S01]  /*1d00*/  UIADD3.X UR15, UPT, UPT, URZ, UR29, URZ, UP1, !UPT ;  /* 0x0000001dff0f7290 */ /* 0x000fe20008ffe4ff */
[----:B-1----:R-:W-:Y:S01]  /*1d10*/  SHF.L.U32 R0, R12, 0x1f, RZ ;  /* 0x0000001f0c007819 */ /* 0x002fe200000006ff */
[----:B------:R-:W-:Y:S02]  /*1d20*/  ULEA UR6, UR6, UR21, 0x2 ;  /* 0x0000001506067291 */ /* 0x000fe4000f8e10ff */
[----:B------:R-:W-:Y:S01]  /*1d30*/  UPRMT UR16, URZ, 0x5410, UR27 ;  /* 0x00005410ff107896 */ /* 0x000fe2000800001b */
[----:B------:R4:W1:Y:S01]  /*1d40*/  SYNCS.PHASECHK.TRANS64.TRYWAIT P0, [UR5+0x20], R0 ;  /* 0x00002000ff0075a7 */ /* 0x0008620008001105 */
[----:B------:R-:W-:-:S02]  /*1d50*/  ULEA UR5, UR4, UR30, 0xd ;  /* 0x0000001e04057291 */ /* 0x000fc4000f8e68ff */
[----:B------:R-:W-:Y:S02]  /*1d60*/  UIADD3 UR4, UP0, UPT, UR28, 0x180, URZ ;  /* 0x000001801c047890 */ /* 0x000fe4000ff1e0ff */
[----:B------:R-:W-:Y:S02]  /*1d70*/  ULEA UR5, UR5, UR21, 0x2 ;  /* 0x0000001505057291 */ /* 0x000fe4000f8e10ff */
[----:B------:R-:W-:Y:S02]  /*1d80*/  UIADD3 UR32, UPT, UPT, UR6, 0x8800, URZ ;  /* 0x0000880006207890 */ /* 0x000fe4000fffe0ff */
[----:B------:R-:W-:Y:S02]  /*1d90*/  UIADD3 UR8, UPT, UPT, UR5, 0x10800, URZ ;  /* 0x0001080005087890 */ /* 0x000fe4000fffe0ff */
[----:B------:R-:W-:Y:S02]  /*1da0*/  UIADD3.X UR5, UPT, UPT, URZ, UR29, URZ, UP0, !UPT ;  /* 0x0000001dff057290 */ /* 0x000fe400087fe4ff */
[----:B------:R-:W-:-:S02]  /*1db0*/  UISETP.NE.AND UP0, UPT, UR13, UR24, UPT ;  /* 0x000000180d00728c */ /* 0x000fc4000bf05270 */
[----:B------:R-:W-:Y:S01]  /*1dc0*/  UPRMT UR6, URZ, 0x5410, UR26 ;  /* 0x00005410ff067896 */ /* 0x000fe2000800001a */
[----:B------:R-:W-:Y:S01]  /*1dd0*/  UMOV UR18, 0x0 ;  /* 0x0000000000127882 */ /* 0x000fe20000000000 */
[----:B------:R-:W-:Y:S01]  /*1de0*/  UMOV UR19, 0x10000000 ;  /* 0x1000000000137882 */ /* 0x000fe20000000000 */
[----:B------:R-:W-:Y:S01]  /*1df0*/  UMOV UR12, UR36 ;  /* 0x00000024000c7c82 */ /* 0x000fe20008000000 */
[----:B------:R-:W-:Y:S01]  /*1e00*/  UMOV UR9, UR33 ;  /* 0x0000002100097c82 */ /* 0x000fe20008000000 */
[----:B------:R-:W-:Y:S01]  /*1e10*/  UMOV UR10, UR34 ;  /* 0x00000022000a7c82 */ /* 0x000fe20008000000 */
[----:B------:R-:W-:Y:S03]  /*1e20*/  UTMALDG.3D.MULTICAST [UR32], [UR14], UR16, desc[UR18] ;  /* 0x000012200e0073b4 */ /* 0x000fe60008011810 */
[----:B------:R2:W-:Y:S02]  /*1e30*/  UTMALDG.3D.MULTICAST [UR8], [UR4], UR6, desc[UR18] ;  /* 0x00001208040073b4 */ /* 0x0005e40008011806 */
[----:B--2---:R-:W-:Y:S01]  /*1e40*/  UMOV UR6, UR24 ;  /* 0x0000001800067c82 */ /* 0x004fe20008000000 */
[----:B------:R-:W-:Y:S01]  /*1e50*/  UMOV UR4, UR7 ;  /* 0x0000000700047c82 */ /* 0x000fe20008000000 */
[----:B----4-:R-:W-:Y:S05]  /*1e60*/  BRA.U UP0, `(.L_x_31) ;  /* 0xfffffffd00407547 */ /* 0x010fea000b83ffff */
.L_x_25:
[----:B------:R-:W-:Y:S01]  /*1e70*/  ULEA UR4, UR7, UR21, 0x3 ;  /* 0x0000001507047291 */ /* 0x000fe2000f8e18ff */
[----:B-1----:R-:W-:Y:S01]  /*1e80*/  SHF.L.U32 R0, R12, 0x1f, RZ ;  /* 0x0000001f0c007819 */ /* 0x002fe200000006ff */
[----:B------:R-:W-:Y:S01]  /*1e90*/  @!P1 SYNCS.ARRIVE.TRANS64.A1T0 RZ, [UR21+0x88], RZ ;  /* 0x000088ffffff99a7 */ /* 0x000fe20008100015 */
[----:B------:R-:W-:-:S06]  /*1ea0*/  UISETP.GT.AND UP0, UPT, UR44, UR43, UPT ;  /* 0x0000002b2c00728c */ /* 0x000fcc000bf04270 */
[----:B---3--:R1:W3:Y:S03]  /*1eb0*/  SYNCS.PHASECHK.TRANS64.TRYWAIT P0, [UR4+0x20], R0 ;  /* 0x00002000ff0075a7 */ /* 0x0082e60008001104 */
[----:B------:R-:W-:Y:S05]  /*1ec0*/  BRA.U !UP0, `(.L_x_32) ;  /* 0x0000000108bc7547 */ /* 0x000fea000b800000 */
[----:B------:R-:W-:Y:S01]  /*1ed0*/  UIADD3 UR13, UPT, UPT, UR46, UR6, URZ ;  /* 0x000000062e0d7290 */ /* 0x000fe2000fffe0ff */
[----:B------:R-:W-:-:S11]  /*1ee0*/  UMOV UR4, UR7 ;  /* 0x0000000700047c82 */ /* 0x000fd60008000000 */
.L_x_38:
[----:B------:R-:W-:Y:S01]  /*1ef0*/  ULEA UR17, UR4, UR21, 0x3 ;  /* 0x0000001504117291 */ /* 0x000fe2000f8e18ff */
[----:B---3--:R-:W-:Y:S01]  /*1f00*/  @!P3 MOV R2, 0xa000 ;  /* 0x0000a0000002b802 */ /* 0x008fe20000000f00 */
[----:B-1-3--:R-:W-:Y:S10]  /*1f10*/  @P0 BRA `(.L_x_33) ;  /* 0x00000000000c0947 */ /* 0x00aff40003800000 */
[----:B------:R-:W-:-:S04]  /*1f20*/  SHF.L.U32 R3, R12, 0x1f, RZ ;  /* 0x0000001f0c037819 */ /* 0x000fc800000006ff */
[----:B------:R-:W3:Y:S02]  /*1f30*/  SYNCS.PHASECHK.TRANS64.TRYWAIT P0, [UR17+0x20], R3 ;  /* 0x00002003ff0075a7 */ /* 0x000ee40008001111 */
[----:B---3--:R-:W-:Y:S05]  /*1f40*/  @!P0 BRA `(.L_x_34) ;  /* 0x0000008800788947 */ /* 0x008fea0003800000 */
.L_x_33:
[----:B------:R3:W-:Y:S01]  /*1f50*/  @!P3 SYNCS.ARRIVE.TRANS64 RZ, [UR17], R2 ;  /* 0x00000002ffffb9a7 */ /* 0x0007e20008000011 */
[----:B------:R-:W-:-:S04]  /*1f60*/  ULOP3.LUT UR5, UR25, 0x2, URZ, 0xfc, !UPT ;  /* 0x0000000219057892 */ /* 0x000fc8000f8efcff */
[----:B------:R-:W-:-:S09]  /*1f70*/  UISETP.NE.AND UP0, UPT, UR5, 0x2, UPT ;  /* 0x000000020500788c */ /* 0x000fd2000bf05270 */
[----:B------:R-:W-:Y:S05]  /*1f80*/  BRA.U UP0, `(.L_x_35) ;  /* 0x0000000100047547 */ /* 0x000fea000b800000 */
[----:B--2---:R-:W-:Y:S05]  /*1f90*/  BPT.TRAP 0x1 ;  /* 0x000000040000795c */ /* 0x004fea0000300000 */
.L_x_35:
[----:B------:R-:W-:Y:S04]  /*1fa0*/  BSSY.RECONVERGENT B0, `(.L_x_36) ;  /* 0x0000003000007945 */ /* 0x000fe80003800200 */
[----:B------:R-:W-:Y:S05]  /*1fb0*/  @P2 BRA `(.L_x_37) ;  /* 0x0000000000042947 */ /* 0x000fea0003800000 */
[----:B--2---:R-:W-:Y:S05]  /*1fc0*/  BPT.TRAP 0x1 ;  /* 0x000000040000795c */ /* 0x004fea0000300000 */
.L_x_37:
[----:B--2---:R-:W-:Y:S05]  /*1fd0*/  BSYNC.RECONVERGENT B0 ;  /* 0x0000000000007941 */ /* 0x004fea0003800200 */
.L_x_36:
[----:B------:R-:W-:Y:S02]  /*1fe0*/  UIADD3 UR5, UPT, UPT, UR4, 0x1, URZ ;  /* 0x0000000104057890 */ /* 0x000fe4000fffe0ff */
[----:B------:R-:W-:Y:S02]  /*1ff0*/  UIADD3 UR14, UP1, UPT, UR28, 0x80, URZ ;  /* 0x000000801c0e7890 */ /* 0x000fe4000ff3e0ff */
[----:B------:R-:W-:Y:S02]  /*2000*/  UISETP.NE.AND UP0, UPT, UR5, 0x4, UPT ;  /* 0x000000040500788c */ /* 0x000fe4000bf05270 */
[----:B------:R-:W-:Y:S02]  /*2010*/  ULEA UR16, UR4, UR38, 0xd ;  /* 0x0000002604107291 */ /* 0x000fe4000f8e68ff */
[----:B------:R-:W-:Y:S02]  /*2020*/  USEL UR8, URZ, 0x1, UP0 ;  /* 0x00000001ff087887 */ /* 0x000fe40008000000 */
[----:B------:R-:W-:-:S02]  /*2030*/  USEL UR7, UR5, URZ, UP0 ;  /* 0x000000ff05077287 */ /* 0x000fc40008000000 */
[----:B------:R-:W-:Y:S02]  /*2040*/  UIADD3 UR22, UP0, UPT, UR28, 0x180, URZ ;  /* 0x000001801c167890 */ /* 0x000fe4000ff1e0ff */
[----:B------:R-:W-:Y:S01]  /*2050*/  ULEA UR5, UR7, UR21, 0x3 ;  /* 0x0000001507057291 */ /* 0x000fe2000f8e18ff */
[----:B------:R-:W-:Y:S01]  /*2060*/  LOP3.LUT R12, R12, UR8, RZ, 0x3c, !PT ;  /* 0x000000080c0c7c12 */ /* 0x000fe2000f8e3cff */
[----:B------:R-:W-:Y:S02]  /*2070*/  ULEA UR8, UR4, UR37, 0xf ;  /* 0x0000002504087291 */ /* 0x000fe4000f8e78ff */
[----:B------:R-:W-:Y:S01]  /*2080*/  USHF.L.U32 UR18, UR6, 0x5, URZ ;  /* 0x0000000506127899 */ /* 0x000fe200080006ff */
[----:B-1----:R-:W-:Y:S01]  /*2090*/  SHF.L.U32 R0, R12, 0x1f, RZ ;  /* 0x0000001f0c007819 */ /* 0x002fe200000006ff */
[----:B------:R-:W-:Y:S02]  /*20a0*/  UPRMT UR4, URZ, 0x5410, UR27 ;  /* 0x00005410ff047896 */ /* 0x000fe4000800001b */
[----:B------:R-:W-:Y:S01]  /*20b0*/  UIADD3.X UR15, UPT, UPT, URZ, UR29, URZ, UP1, !UPT ;  /* 0x0000001dff0f7290 */ /* 0x000fe20008ffe4ff */
[----:B------:R4:W1:Y:S01]  /*20c0*/  SYNCS.PHASECHK.TRANS64.TRYWAIT P0, [UR5+0x20], R0 ;  /* 0x00002000ff0075a7 */ /* 0x0008620008001105 */
[----:B------:R-:W-:-:S02]  /*20d0*/  UPRMT UR5, URZ, 0x5410, UR26 ;  /* 0x00005410ff057896 */ /* 0x000fc4000800001a */
[----:B------:R-:W-:Y:S01]  /*20e0*/  UIADD3.X UR23, UPT, UPT, URZ, UR29, URZ, UP0, !UPT ;  /* 0x0000001dff177290 */ /* 0x000fe200087fe4ff */
[----:B------:R-:W-:Y:S01]  /*20f0*/  UMOV UR32, 0x0 ;  /* 0x0000000000207882 */ /* 0x000fe20000000000 */
[----:B------:R-:W-:Y:S01]  /*2100*/  UMOV UR33, 0x10000000 ;  /* 0x1000000000217882 */ /* 0x000fe20000000000 */
[----:B------:R-:W-:Y:S01]  /*2110*/  UMOV UR19, UR35 ;  /* 0x0000002300137c82 */ /* 0x000fe20008000000 */
[----:B------:R-:W-:Y:S01]  /*2120*/  UMOV UR20, UR36 ;  /* 0x0000002400147c82 */ /* 0x000fe20008000000 */
[----:B------:R-:W-:Y:S01]  /*2130*/  UMOV UR12, UR36 ;  /* 0x00000024000c7c82 */ /* 0x000fe20008000000 */
[----:B------:R-:W-:Y:S01]  /*2140*/  UMOV UR9, UR17 ;  /* 0x0000001100097c82 */ /* 0x000fe20008000000 */
[----:B------:R-:W-:Y:S01]  /*2150*/  UMOV UR10, UR18 ;  /* 0x00000012000a7c82 */ /* 0x000fe20008000000 */
[----:B------:R2:W-:Y:S01]  /*2160*/  UTMALDG.3D.MULTICAST [UR16], [UR14], UR4, desc[UR32] ;  /* 0x000020100e0073b4 */ /* 0x0005e20008011804 */
[----:B------:R-:W-:-:S04]  /*2170*/  UIADD3 UR6, UPT, UPT, UR6, 0x1, URZ ;  /* 0x0000000106067890 */ /* 0x000fc8000fffe0ff */
[----:B------:R-:W-:Y:S01]  /*2180*/  UISETP.NE.AND UP0, UPT, UR6, UR13, UPT ;  /* 0x0000000d0600728c */ /* 0x000fe2000bf05270 */
[----:B------:R4:W-:Y:S01]  /*2190*/  UTMALDG.3D.MULTICAST [UR8], [UR22], UR5, desc[UR32] ;  /* 0x00002008160073b4 */ /* 0x0009e20008011805 */
[----:B--2---:R-:W-:-:S07]  /*21a0*/  UMOV UR4, UR7 ;  /* 0x0000000700047c82 */ /* 0x004fce0008000000 */
[----:B----4-:R-:W-:Y:S05]  /*21b0*/  BRA.U UP0, `(.L_x_38) ;  /* 0xfffffffd004c7547 */ /* 0x010fea000b83ffff */
.L_x_32:
[C---:B------:R-:W-:Y:S01]  /*21c0*/  LEA R3, R11.reuse, UR21, 0x3 ;  /* 0x000000150b037c11 */ /* 0x040fe2000f8e18ff */
[----:B------:R-:W-:Y:S01]  /*21d0*/  NOP ;  /* 0x0000000000007918 */ /* 0x000fe20000000000 */
[----:B-1----:R-:W-:Y:S02]  /*21e0*/  SHF.L.U32 R0, R10, 0x1f, RZ ;  /* 0x0000001f0a007819 */ /* 0x002fe400000006ff */
[----:B------:R-:W-:Y:S02]  /*21f0*/  LEA R5, R11, UR21, 0x4 ;  /* 0x000000150b057c11 */ /* 0x000fe4000f8e20ff */
[----:B---3--:R-:W1:Y:S02]  /*2200*/  SYNCS.PHASECHK.TRANS64.TRYWAIT P0, [R3+URZ+0x90], R0 ;  /* 0x00009000030075a7 */ /* 0x008e6400080011ff */
[----:B-1----:R-:W-:Y:S05]  /*2210*/  @!P0 BRA `(.L_x_39) ;  /* 0x0000008400dc8947 */ /* 0x002fea0003800000 */
.L_x_177:
[----:B------:R-:W3:Y:S01]  /*2220*/  LDS.128 R4, [R5+0x120] ;  /* 0x0001200005047984 */ /* 0x000ee20000000c00 */
[----:B------:R-:W-:Y:S01]  /*2230*/  UISETP.GE.AND UP0, UPT, UR45, 0x1, UPT ;  /* 0x000000012d00788c */ /* 0x000fe2000bf06270 */
[----:B------:R-:W-:Y:S01]  /*2240*/  @!PT LDS RZ, [RZ] ;  /* 0x00000000fffff984 */ /* 0x000fe20000000800 */
[----:B------:R-:W-:Y:S01]  /*2250*/  @!PT LDS RZ, [RZ] ;  /* 0x00000000fffff984 */ /* 0x000fe20000000800 */
[----:B------:R-:W-:Y:S01]  /*2260*/  @!PT LDS RZ, [RZ] ;  /* 0x00000000fffff984 */ /* 0x000fe20000000800 */
[----:B------:R-:W-:Y:S01]  /*2270*/  @!PT LDS RZ, [RZ] ;  /* 0x00000000fffff984 */ /* 0x000fe20000000800 */
[----:B------:R4:W-:Y:S06]  /*2280*/  MEMBAR.ALL.CTA ;  /* 0x0000000000007992 */ /* 0x0009ec0000008000 */
[----:B----4-:R-:W4:Y:S01]  /*2290*/  FENCE.VIEW.ASYNC.S ;  /* 0x00000000000073c6 */ /* 0x010f220000000000 */
[----:B---3--:R-:W-:-:S13]  /*22a0*/  LOP3.LUT P0, RZ, R6, 0x1, RZ, 0xc0, !PT ;  /* 0x0000000106ff7812 */ /* 0x008fda000780c0ff */
[----:B----4-:R-:W-:Y:S01]  /*22b0*/  VOTEU.ANY UP1, P0 ;  /* 0x0000000000ff7886 */ /* 0x010fe20000020100 */
[----:B------:R-:W-:-:S13]  /*22c0*/  PLOP3.LUT P0, PT, PT, PT, UP1, 0x80, 0x8 ;  /* 0x000000000008781c */ /* 0x000fda0003f0f018 */
[----:B-1----:R-:W-:Y:S02]  /*22d0*/  @P0 LOP3.LUT R0, R5, 0xffff, RZ, 0xc0, !PT ;  /* 0x0000ffff05000812 */ /* 0x002fe400078ec0ff */
[----:B------:R-:W-:Y:S02]  /*22e0*/  @P0 MOV R2, R4 ;  /* 0x0000000400020202 */ /* 0x000fe40000000f00 */
[----:B------:R-:W-:Y:S01]  /*22f0*/  @P0 R2UR UR5, R0 ;  /* 0x00000000000502ca */ /* 0x000fe200000e0000 */
[----:B------:R-:W-:Y:S01]  /*2300*/  VIADD R0, R3, 0xa0 ;  /* 0x000000a003007836 */ /* 0x000fe20000000000 */
[----:B------:R-:W-:Y:S02]  /*2310*/  @P0 SHF.R.U32.HI R4, RZ, 0x10, R5 ;  /* 0x00000010ff040819 */ /* 0x000fe40000011605 */
[----:B------:R-:W-:Y:S02]  /*2320*/  @P0 R2UR UR6, R2 ;  /* 0x00000000020602ca */ /* 0x000fe400000e0000 */
[----:B------:R-:W-:-:S02]  /*2330*/  PRMT R0, RZ, 0x654, R0 ;  /* 0x00000654ff007816 */ /* 0x000fc40000000000 */
[----:B------:R-:W-:Y:S02]  /*2340*/  @P0 R2UR UR4, R4 ;  /* 0x00000000040402ca */ /* 0x000fe400000e0000 */
[----:B------:R1:W-:Y:S03]  /*2350*/  SYNCS.ARRIVE.TRANS64.RED.A1T0 RZ, [R0+URZ], RZ ;  /* 0x000000ff00ff79a7 */ /* 0x0003e600081004ff */
[----:B------:R-:W-:-:S04]  /*2360*/  @UP1 UMOV UR39, UR5 ;  /* 0x0000000500271c82 */ /* 0x000fc80008000000 */
[----:B------:R-:W-:-:S04]  /*2370*/  @UP1 UMOV UR40, UR6 ;  /* 0x0000000600281c82 */ /* 0x000fc80008000000 */
[----:B------:R-:W-:Y:S01]  /*2380*/  @UP1 UMOV UR36, UR4 ;  /* 0x0000000400241c82 */ /* 0x000fe20008000000 */
[----:B------:R-:W-:Y:S05]  /*2390*/  BRA.U !UP0, `(.L_x_40) ;  /* 0x0000000108d47547 */ /* 0x000fea000b800000 */
[----:B------:R-:W2:Y:S01]  /*23a0*/  LDCU.128 UR12, c[0x0][0xb10] ;  /* 0x00016200ff0c77ac */ /* 0x000ea20008000c00 */
[----:B------:R-:W3:Y:S01]  /*23b0*/  LDCU UR22, c[0x0][0xb20] ;  /* 0x00016400ff1677ac */ /* 0x000ee20008000800 */
[----:B------:R-:W4:Y:S01]  /*23c0*/  LDCU UR20, c[0x0][0xb0c] ;  /* 0x00016180ff1477ac */ /* 0x000f220008000800 */
[----:B------:R-:W1:Y:S01]  /*23d0*/  LDCU.64 UR8, c[0x0][0xb28] ;  /* 0x00016500ff0877ac */ /* 0x000e620008000a00 */
[----:B------:R-:W-:Y:S02]  /*23e0*/  UISETP.NE.AND UP3, UPT, UR45, 0x1, UPT ;  /* 0x000000012d00788c */ /* 0x000fe4000bf65270 */
[----:B--2---:R-:W-:Y:S02]  /*23f0*/  UIMAD.WIDE.U32 UR10, UR41, UR15, URZ ;  /* 0x0000000f290a72a5 */ /* 0x004fe4000f8e00ff */
[----:B------:R-:W-:Y:S02]  /*2400*/  UIMAD.WIDE.U32 UR4, UR42, UR12, URZ ;  /* 0x0000000c2a0472a5 */ /* 0x000fe4000f8e00ff */
[----:B------:R-:W-:-:S02]  /*2410*/  UISETP.NE.AND UP0, UPT, UR14, 0x1, UPT ;  /* 0x000000010e00788c */ /* 0x000fc4000bf05270 */
[----:B------:R-:W-:Y:S01]  /*2420*/  UIMAD.WIDE.U32 UR18, UR39, UR15, URZ ;  /* 0x0000000f271272a5 */ /* 0x000fe2000f8e00ff */
[----:B------:R-:W-:Y:S02]  /*2430*/  UMOV UR10, UR11 ;  /* 0x0000000b000a7c82 */ /* 0x000fe40008000000 */
[----:B------:R-:W-:Y:S01]  /*2440*/  UMOV UR4, UR5 ;  /* 0x0000000500047c82 */ /* 0x000fe20008000000 */
[----:B---3--:R-:W-:Y:S02]  /*2450*/  USHF.R.U32.HI UR10, URZ, UR22, UR10 ;  /* 0x00000016ff0a7299 */ /* 0x008fe4000801160a */
[----:B----4-:R-:W-:Y:S02]  /*2460*/  UISETP.NE.AND UP2, UPT, UR20, 0x1, UPT ;  /* 0x000000011400788c */ /* 0x010fe4000bf45270 */
[----:B------:R-:W-:Y:S02]  /*2470*/  USHF.R.U32.HI UR4, URZ, UR13, UR4 ;  /* 0x0000000dff047299 */ /* 0x000fe40008011604 */
[----:B------:R-:W-:-:S02]  /*2480*/  USEL UR5, UR41, UR10, !UP0 ;  /* 0x0000000a29057287 */ /* 0x000fc4000c000000 */
[----:B------:R-:W-:Y:S02]  /*2490*/  USEL UR6, UR42, UR4, !UP2 ;  /* 0x000000042a067287 */ /* 0x000fe4000d000000 */
[----:B-1----:R-:W-:Y:S01]  /*24a0*/  UIMAD.WIDE.U32 UR10, UR5, UR8, URZ ;  /* 0x00000008050a72a5 */ /* 0x002fe2000f8e00ff */
[----:B------:R-:W-:Y:S01]  /*24b0*/  UMOV UR4, UR19 ;  /* 0x0000001300047c82 */ /* 0x000fe20008000000 */
[----:B------:R-:W-:Y:S02]  /*24c0*/  UIMAD.WIDE.U32 UR16, UR40, UR12, URZ ;  /* 0x0000000c281072a5 */ /* 0x000fe4000f8e00ff */
[----:B------:R-:W-:-:S03]  /*24d0*/  UIMAD.WIDE.U32 UR18, UR6, UR8, URZ ;  /* 0x00000008061272a5 */ /* 0x000fc6000f8e00ff */
[----:B------:R-:W-:Y:S01]  /*24e0*/  UMOV UR10, UR11 ;  /* 0x0000000b000a7c82 */ /* 0x000fe20008000000 */
[----:B------:R-:W-:Y:S02]  /*24f0*/  USHF.R.U32.HI UR4, URZ, UR22, UR4 ;  /* 0x00000016ff047299 */ /* 0x000fe40008011604 */
[----:B------:R-:W-:Y:S01]  /*2500*/  @UP3 USHF.R.U32.HI UR5, URZ, UR9, UR10 ;  /* 0x00000009ff053299 */ /* 0x000fe2000801160a */
[----:B------:R-:W-:Y:S01]  /*2510*/  UMOV UR16, UR17 ;  /* 0x0000001100107c82 */ /* 0x000fe20008000000 */
[----:B------:R-:W-:Y:S01]  /*2520*/  UMOV UR18, UR19 ;  /* 0x0000001300127c82 */ /* 0x000fe20008000000 */
[----:B------:R-:W-:Y:S02]  /*2530*/  USHF.R.U32.HI UR13, URZ, UR13, UR16 ;  /* 0x0000000dff0d7299 */ /* 0x000fe40008011610 */
[----:B------:R-:W-:Y:S02]  /*2540*/  USEL UR4, UR39, UR4, !UP0 ;  /* 0x0000000427047287 */ /* 0x000fe4000c000000 */
[----:B------:R-:W-:-:S02]  /*2550*/  @UP3 USHF.R.U32.HI UR6, URZ, UR9, UR18 ;  /* 0x00000009ff063299 */ /* 0x000fc40008011612 */
[----:B------:R-:W-:Y:S02]  /*2560*/  UIMAD UR10, UR45, UR5, URZ ;  /* 0x000000052d0a72a4 */ /* 0x000fe4000f8e02ff */
[----:B------:R-:W-:Y:S02]  /*2570*/  USEL UR5, UR40, UR13, !UP2 ;  /* 0x0000000d28057287 */ /* 0x000fe4000d000000 */
[----:B------:R-:W-:Y:S02]  /*2580*/  UIMAD UR12, UR45, UR6, URZ ;  /* 0x000000062d0c72a4 */ /* 0x000fe4000f8e02ff */
[----:B------:R-:W-:Y:S02]  /*2590*/  UISETP.GE.AND UP0, UPT, UR4, UR10, UPT ;  /* 0x0000000a0400728c */ /* 0x000fe4000bf06270 */
[----:B------:R-:W-:Y:S02]  /*25a0*/  UIMAD.WIDE.U32 UR10, UR4, UR8, URZ ;  /* 0x00000008040a72a5 */ /* 0x000fe4000f8e00ff */
[----:B------:R-:W-:-:S02]  /*25b0*/  UISETP.GE.OR UP0, UPT, UR5, UR12, UP0 ;  /* 0x0000000c0500728c */ /* 0x000fc40008706670 */
        /* <DEDUP_REMOVED lines=19> */
.L_x_40:
[----:B------:R-:W3:Y:S02]  /*26f0*/  LDCU UR4, c[0x0][0xb30] ;  /* 0x00016600ff0477ac */ /* 0x000ee40008000800 */
[----:B---3--:R-:W-:-:S09]  /*2700*/  UISETP.NE.AND UP0, UPT, UR4, 0x1, UPT ;  /* 0x000000010400788c */ /* 0x008fd2000bf05270 */
[----:B------:R-:W-:Y:S05]  /*2710*/  BRA.U UP0, `(.L_x_41) ;  /* 0x0000000100447547 */ /* 0x000fea000b800000 */
[----:B------:R-:W3:Y:S01]  /*2720*/  LDCU.128 UR12, c[0x0][0xb10] ;  /* 0x00016200ff0c77ac */ /* 0x000ee20008000c00 */
[----:B------:R-:W4:Y:S01]  /*2730*/  LDCU UR10, c[0x0][0xb0c] ;  /* 0x00016180ff0a77ac */ /* 0x000f220008000800 */
[----:B------:R-:W1:Y:S01]  /*2740*/  LDCU UR6, c[0x0][0xb20] ;  /* 0x00016400ff0677ac */ /* 0x000e620008000800 */
[----:B---3--:R-:W-:Y:S02]  /*2750*/  UIMAD.WIDE.U32 UR8, UR40, UR12, URZ ;  /* 0x0000000c280872a5 */ /* 0x008fe4000f8e00ff */
[----:B------:R-:W-:Y:S02]  /*2760*/  UIMAD.WIDE.U32 UR4, UR39, UR15, URZ ;  /* 0x0000000f270472a5 */ /* 0x000fe4000f8e00ff */
[----:B----4-:R-:W-:Y:S02]  /*2770*/  UISETP.NE.AND UP2, UPT, UR10, 0x1, UPT ;  /* 0x000000010a00788c */ /* 0x010fe4000bf45270 */
[----:B------:R-:W-:Y:S01]  /*2780*/  UISETP.NE.AND UP0, UPT, UR14, 0x1, UPT ;  /* 0x000000010e00788c */ /* 0x000fe2000bf05270 */
[----:B------:R-:W-:-:S02]  /*2790*/  UMOV UR8, UR9 ;  /* 0x0000000900087c82 */ /* 0x000fc40008000000 */
[----:B------:R-:W-:Y:S01]  /*27a0*/  UMOV UR4, UR5 ;  /* 0x0000000500047c82 */ /* 0x000fe20008000000 */
[----:B------:R-:W-:Y:S02]  /*27b0*/  USHF.R.U32.HI UR13, URZ, UR13, UR8 ;  /* 0x0000000dff0d7299 */ /* 0x000fe40008011608 */
[----:B-1----:R-:W-:Y:S02]  /*27c0*/  USHF.R.U32.HI UR4, URZ, UR6, UR4 ;  /* 0x00000006ff047299 */ /* 0x002fe40008011604 */
[----:B------:R-:W-:Y:S02]  /*27d0*/  USEL UR5, UR40, UR13, !UP2 ;  /* 0x0000000d28057287 */ /* 0x000fe4000d000000 */
[----:B------:R-:W-:-:S04]  /*27e0*/  USEL UR4, UR39, UR4, !UP0 ;  /* 0x0000000427047287 */ /* 0x000fc8000c000000 */
[----:B------:R-:W-:Y:S02]  /*27f0*/  UIADD3 UR6, UPT, UPT, UR5, -UR4, URZ ;  /* 0x8000000405067290 */ /* 0x000fe4000fffe0ff */
[----:B------:R-:W-:Y:S02]  /*2800*/  UIADD3 UR4, UPT, UPT, -UR5, UR4, URZ ;  /* 0x0000000405047290 */ /* 0x000fe4000fffe1ff */
[----:B------:R-:W-:Y:S02]  /*2810*/  UIMAD UR39, UR6, UR14, UR39 ;  /* 0x0000000e062772a4 */ /* 0x000fe4000f8e0227 */
[----:B------:R-:W-:-:S12]  /*2820*/  UIMAD UR40, UR4, UR10, UR40 ;  /* 0x0000000a042872a4 */ /* 0x000fd8000f8e0228 */
.L_x_41:
[----:B------:R-:W-:Y:S01]  /*2830*/  VIADD R11, R11, 0x1 ;  /* 0x000000010b0b7836 */ /* 0x000fe20000000000 */
[----:B------:R-:W-:Y:S02]  /*2840*/  R2UR UR5, R67 ;  /* 0x00000000430572ca */ /* 0x000fe400000e0000 */
[----:B------:R-:W-:Y:S02]  /*2850*/  R2UR UR4, R66 ;  /* 0x00000000420472ca */ /* 0x000fe400000e0000 */
[C---:B------:R-:W-:Y:S02]  /*2860*/  ISETP.NE.AND P0, PT, R11.reuse, 0x2, PT ;  /* 0x000000020b00780c */ /* 0x040fe40003f05270 */
[----:B------:R-:W-:Y:S02]  /*2870*/  PLOP3.LUT P1, PT, PT, PT, PT, 0x80, 0x8 ;  /* 0x000000000008781c */ /* 0x000fe40003f2f070 */
[----:B------:R-:W-:Y:S02]  /*2880*/  SEL R3, RZ, 0x1, P0 ;  /* 0x00000001ff037807 */ /* 0x000fe40000000000 */
[----:B------:R-:W-:-:S02]  /*2890*/  SEL R11, R11, RZ, P0 ;  /* 0x000000ff0b0b7207 */ /* 0x000fc40000000000 */
[----:B------:R-:W-:Y:S01]  /*28a0*/  LOP3.LUT R10, R10, R3, RZ, 0x3c, !PT ;  /* 0x000000030a0a7212 */ /* 0x000fe200078e3cff */
[----:B------:R-:W-:Y:S02]  /*28b0*/  UIADD3 UR16, UPT, UPT, UR40, UR5, URZ ;  /* 0x0000000528107290 */ /* 0x000fe4000fffe0ff */
[----:B------:R-:W-:Y:S01]  /*28c0*/  UIADD3 UR20, UPT, UPT, UR39, UR4, URZ ;  /* 0x0000000427147290 */ /* 0x000fe2000fffe0ff */
[----:B------:R-:W-:Y:S11]  /*28d0*/  BRA.U UP1, `(.L_x_42) ;  /* 0xfffffff101447547 */ /* 0x000ff6000b83ffff */
[----:B------:R-:W-:Y:S01]  /*28e0*/  UIADD3 UR21, UPT, UPT, UR21, 0x20, URZ ;  /* 0x0000002015157890 */ /* 0x000fe2000fffe0ff */
[----:B------:R-:W-:-:S03]  /*28f0*/  SHF.L.U32 R3, R12, 0x1f, RZ ;  /* 0x0000001f0c037819 */ /* 0x000fc600000006ff */
[----:B------:R-:W-:-:S09]  /*2900*/  ULEA UR4, UR7, UR21, 0x3 ;  /* 0x0000001507047291 */ /* 0x000fd2000f8e18ff */
[----:B------:R-:W3:Y:S02]  /*2910*/  SYNCS.PHASECHK.TRANS64.TRYWAIT P0, [UR4], R3 ;  /* 0x00000003ff0075a7 */ /* 0x000ee40008001104 */
[----:B---3--:R-:W-:Y:S05]  /*2920*/  @!P0 BRA `(.L_x_43) ;  /* 0x00000080002c8947 */ /* 0x008fea0003800000 */
.L_x_179:
[----:B------:R-:W-:-:S04]  /*2930*/  UIADD3 UR4, UPT, UPT, UR7, 0x1, URZ ;  /* 0x0000000107047890 */ /* 0x000fc8000fffe0ff */
[----:B------:R-:W-:-:S04]  /*2940*/  UISETP.NE.AND UP0, UPT, UR4, 0x4, UPT ;  /* 0x000000040400788c */ /* 0x000fc8000bf05270 */
[----:B------:R-:W-:Y:S02]  /*2950*/  USEL UR6, URZ, 0x1, UP0 ;  /* 0x00000001ff067887 */ /* 0x000fe40008000000 */
[----:B------:R-:W-:-:S04]  /*2960*/  USEL UR4, UR4, URZ, UP0 ;  /* 0x000000ff04047287 */ /* 0x000fc80008000000 */
[----:B------:R-:W-:Y:S01]  /*2970*/  ULEA UR5, UR4, UR21, 0x3 ;  /* 0x0000001504057291 */ /* 0x000fe2000f8e18ff */
[----:B------:R-:W-:-:S04]  /*2980*/  LOP3.LUT R2, R12, UR6, RZ, 0x3c, !PT ;  /* 0x000000060c027c12 */ /* 0x000fc8000f8e3cff */
[----:B-1----:R-:W-:-:S04]  /*2990*/  SHF.L.U32 R3, R2, 0x1f, RZ ;  /* 0x0000001f02037819 */ /* 0x002fc800000006ff */
[----:B------:R-:W1:Y:S02]  /*29a0*/  SYNCS.PHASECHK.TRANS64.TRYWAIT P0, [UR5], R3 ;  /* 0x00000003ff0075a7 */ /* 0x000e640008001105 */
[----:B-1----:R-:W-:Y:S05]  /*29b0*/  @!P0 BRA `(.L_x_44) ;  /* 0x0000008000208947 */ /* 0x002fea0003800000 */
.L_x_181:
        /* <DEDUP_REMOVED lines=9> */
.L_x_183:
[----:B------:R-:W-:-:S04]  /*2a50*/  UIADD3 UR4, UPT, UPT, UR4, 0x1, URZ ;  /* 0x0000000104047890 */ /* 0x000fc8000fffe0ff */
[----:B------:R-:W-:-:S04]  /*2a60*/  UISETP.NE.AND UP0, UPT, UR4, 0x4, UPT ;  /* 0x000000040400788c */ /* 0x000fc8000bf05270 */
[----:B------:R-:W-:Y:S02]  /*2a70*/  USEL UR5, URZ, 0x1, UP0 ;  /* 0x00000001ff057887 */ /* 0x000fe40008000000 */
[----:B------:R-:W-:-:S04]  /*2a80*/  USEL UR4, UR4, URZ, UP0 ;  /* 0x000000ff04047287 */ /* 0x000fc80008000000 */
[----:B------:R-:W-:Y:S01]  /*2a90*/  ULEA UR4, UR4, UR21, 0x3 ;  /* 0x0000001504047291 */ /* 0x000fe2000f8e18ff */
[----:B-1----:R-:W-:-:S04]  /*2aa0*/  LOP3.LUT R3, R2, UR5, RZ, 0x3c, !PT ;  /* 0x0000000502037c12 */ /* 0x002fc8000f8e3cff */
[----:B------:R-:W-:Y:S01]  /*2ab0*/  SHF.L.U32 R3, R3, 0x1f, RZ ;  /* 0x0000001f03037819 */ /* 0x000fe200000006ff */
[----:B------:R-:W-:-:S07]  /*2ac0*/  IMAD.U32 R0, RZ, RZ, UR4 ;  /* 0x00000004ff007e24 */ /* 0x000fce000f8e00ff */
.L_x_46:
[----:B-1----:R1:W3:Y:S02]  /*2ad0*/  SYNCS.PHASECHK.TRANS64.TRYWAIT P0, [R0+URZ], R3 ;  /* 0x00000003000075a7 */ /* 0x0022e400080011ff */
[----:B---3--:R-:W-:Y:S05]  /*2ae0*/  @!P0 NANOSLEEP.SYNCS 0x989680 ;  /* 0x009896800000895d */ /* 0x008fea0003900000 */
[----:B------:R-:W3:Y:S02]  /*2af0*/  @!P0 SYNCS.PHASECHK.TRANS64 P0, [R0+URZ], R3 ;  /* 0x00000003000085a7 */ /* 0x000ee400080010ff */
[----:B--23--:R-:W-:Y:S05]  /*2b00*/  @P0 EXIT ;  /* 0x000000000000094d */ /* 0x00cfea0003800000 */
[----:B------:R-:W-:Y:S05]  /*2b10*/  BRA `(.L_x_46) ;  /* 0xfffffffc00ec7947 */ /* 0x000fea000383ffff */
.L_x_22:
[----:B------:R-:W2:Y:S02]  /*2b20*/  S2UR UR4, SR_CgaCtaId ;  /* 0x00000000000479c3 */ /* 0x000ea40000008800 */
[----:B--2---:R-:W-:-:S04]  /*2b30*/  UISETP.NE.AND UP0, UPT, UR4, URZ, UPT ;  /* 0x000000ff0400728c */ /* 0x004fc8000bf05270 */
[----:B------:R-:W-:-:S09]  /*2b40*/  UISETP.NE.OR UP0, UPT, UR17, 0x1, UP0 ;  /* 0x000000011100788c */ /* 0x000fd20008705670 */
[----:B------:R-:W-:Y:S05]  /*2b50*/  BRA.U UP0, `(.L_x_47) ;  /* 0x00000005004c7547 */ /* 0x000fea000b800000 */
[----:B------:R-:W2:Y:S01]  /*2b60*/  S2UR UR5, SR_CgaCtaId ;  /* 0x00000000000579c3 */ /* 0x000ea20000008800 */
[----:B------:R-:W-:Y:S01]  /*2b70*/  UMOV UR4, 0x400 ;  /* 0x0000040000047882 */ /* 0x000fe20000000000 */
[----:B------:R-:W-:Y:S01]  /*2b80*/  ISETP.GE.U32.AND P2, PT, R0, 0x4, PT ;  /* 0x000000040000780c */ /* 0x000fe20003f46070 */
[----:B------:R-:W-:Y:S01]  /*2b90*/  IMAD.MOV.U32 R12, RZ, RZ, 0x1 ;  /* 0x00000001ff0c7424 */ /* 0x000fe200078e00ff */
[----:B------:R-:W-:Y:S02]  /*2ba0*/  CS2R R10, SRZ ;  /* 0x00000000000a7805 */ /* 0x000fe4000001ff00 */
[----:B------:R-:W-:Y:S01]  /*2bb0*/  CS2R R8, SRZ ;  /* 0x0000000000087805 */ /* 0x000fe2000001ff00 */
[----:B--2---:R-:W-:-:S03]  /*2bc0*/  ULEA UR6, UR5, UR4, 0x18 ;  /* 0x0000000405067291 */ /* 0x004fc6000f8ec0ff */
[----:B------:R-:W-:-:S09]  /*2bd0*/  UMOV UR5, URZ ;  /* 0x000000ff00057c82 */ /* 0x000fd20008000000 */
.L_x_51:
[----:B------:R-:W-:Y:S02]  /*2be0*/  LEA R2, R8, UR6, 0x3 ;  /* 0x0000000608027c11 */ /* 0x000fe4000f8e18ff */
[----:B------:R-:W-:-:S03]  /*2bf0*/  SHF.L.U32 R5, R9, 0x1f, RZ ;  /* 0x0000001f09057819 */ /* 0x000fc600000006ff */
[----:B------:R-:W-:Y:S01]  /*2c00*/  VIADD R4, R2, 0x100 ;  /* 0x0000010002047836 */ /* 0x000fe20000000000 */
[----:B------:R-:W2:Y:S02]  /*2c10*/  SYNCS.PHASECHK.TRANS64.TRYWAIT P0, [R2+URZ+0xf0], R5 ;  /* 0x0000f005020075a7 */ /* 0x000ea400080011ff */
[----:B--2---:R-:W-:Y:S05]  /*2c20*/  @!P0 BRA `(.L_x_48) ;  /* 0x0000007c00b48947 */ /* 0x004fea0003800000 */
.L_x_184:
[----:B------:R-:W-:Y:S01]  /*2c30*/  ULEA UR4, UR5, UR6, 0x3 ;  /* 0x0000000605047291 */ /* 0x000fe2000f8e18ff */
[----:B------:R-:W-:Y:S02]  /*2c40*/  PRMT R4, RZ, 0x654, R4 ;  /* 0x00000654ff047816 */ /* 0x000fe40000000004 */
[----:B--2---:R-:W-:Y:S01]  /*2c50*/  SHF.L.U32 R5, R12, 0x1f, RZ ;  /* 0x0000001f0c057819 */ /* 0x004fe200000006ff */
[----:B------:R-:W-:Y:S01]  /*2c60*/  UIADD3 UR7, UPT, UPT, UR4, 0x90, URZ ;  /* 0x0000009004077890 */ /* 0x000fe2000fffe0ff */
[----:B------:R2:W-:Y:S05]  /*2c70*/  SYNCS.ARRIVE.TRANS64.RED.A1T0 RZ, [R4+URZ], RZ ;  /* 0x000000ff04ff79a7 */ /* 0x0005ea00081004ff */
[----:B------:R-:W-:Y:S01]  /*2c80*/  IMAD.U32 R7, RZ, RZ, UR7 ;  /* 0x00000007ff077e24 */ /* 0x000fe2000f8e00ff */
[----:B------:R-:W3:Y:S04]  /*2c90*/  SYNCS.PHASECHK.TRANS64.TRYWAIT P0, [UR4+0xa0], R5 ;  /* 0x0000a005ff0075a7 */ /* 0x000ee80008001104 */
[----:B------:R-:W-:Y:S01]  /*2ca0*/  PRMT R6, R0, 0x654, R7 ;  /* 0x0000065400067816 */ /* 0x000fe20000000007 */
[----:B--2---:R-:W-:Y:S01]  /*2cb0*/  @!P2 IMAD.MOV.U32 R4, RZ, RZ, 0x10 ;  /* 0x00000010ff04a424 */ /* 0x004fe200078e00ff */
[----:B---3--:R-:W-:Y:S06]  /*2cc0*/  @!P0 BRA `(.L_x_49) ;  /* 0x0000007c00a08947 */ /* 0x008fec0003800000 */
.L_x_186:
[----:B------:R-:W-:Y:S01]  /*2cd0*/  ULEA UR8, UR5, UR6, 0x4 ;  /* 0x0000000605087291 */ /* 0x000fe2000f8e20ff */
[----:B------:R-:W-:Y:S01]  /*2ce0*/  SEL R3, R6, R3, !P2 ;  /* 0x0000000306037207 */ /* 0x000fe20005000000 */
[----:B------:R-:W-:Y:S01]  /*2cf0*/  UIADD3 UR9, UPT, UPT, UR4, 0x90, URZ ;  /* 0x0000009004097890 */ /* 0x000fe2000fffe0ff */
[----:B--2---:R-:W-:Y:S01]  /*2d00*/  LEA R2, R11, UR6, 0x3 ;  /* 0x000000060b027c11 */ /* 0x004fe2000f8e18ff */
[----:B------:R-:W-:Y:S01]  /*2d10*/  UIADD3 UR8, UPT, UPT, UR8, 0x120, URZ ;  /* 0x0000012008087890 */ /* 0x000fe2000fffe0ff */
[----:B------:R-:W-:Y:S01]  /*2d20*/  SHF.L.U32 R5, R10, 0x1f, RZ ;  /* 0x0000001f0a057819 */ /* 0x000fe200000006ff */
[----:B------:R2:W-:Y:S01]  /*2d30*/  @!P2 SYNCS.ARRIVE.TRANS64.RED RZ, [R3+URZ], R4 ;  /* 0x0000000403ffa9a7 */ /* 0x0005e200080004ff */
[----:B------:R-:W-:Y:S01]  /*2d40*/  UIADD3 UR4, UPT, UPT, UR5, 0x1, URZ ;  /* 0x0000000105047890 */ /* 0x000fe2000fffe0ff */
[----:B------:R-:W-:-:S03]  /*2d50*/  VIADD R8, R8, 0x1 ;  /* 0x0000000108087836 */ /* 0x000fc60000000000 */
[----:B------:R-:W-:Y:S02]  /*2d60*/  UISETP.NE.AND UP0, UPT, UR4, 0x2, UPT ;  /* 0x000000020400788c */ /* 0x000fe4000bf05270 */
[----:B------:R-:W-:Y:S06]  /*2d70*/  UGETNEXTWORKID.BROADCAST [UR8], [UR9] ;  /* 0x00000000080073ca */ /* 0x000fec0008000100 */
[----:B------:R-:W-:Y:S01]  /*2d80*/  USEL UR7, URZ, 0x1, UP0 ;  /* 0x00000001ff077887 */ /* 0x000fe20008000000 */
[----:B------:R-:W-:Y:S01]  /*2d90*/  ISETP.NE.AND P0, PT, R8, 0x2, PT ;  /* 0x000000020800780c */ /* 0x000fe20003f05270 */
[----:B------:R-:W-:Y:S01]  /*2da0*/  USEL UR5, UR4, URZ, UP0 ;  /* 0x000000ff04057287 */ /* 0x000fe20008000000 */
[----:B------:R-:W3:Y:S03]  /*2db0*/  SYNCS.PHASECHK.TRANS64.TRYWAIT P1, [R2+URZ+0x90], R5 ;  /* 0x00009005020075a7 */ /* 0x000ee600080211ff */
[----:B------:R-:W-:Y:S01]  /*2dc0*/  LOP3.LUT R12, R12, UR7, RZ, 0x3c, !PT ;  /* 0x000000070c0c7c12 */ /* 0x000fe2000f8e3cff */
[----:B--23--:R-:W-:Y:S07]  /*2dd0*/  @!P1 BRA `(.L_x_50) ;  /* 0x0000007c00749947 */ /* 0x00cfee0003800000 */
.L_x_187:
[C---:B------:R-:W-:Y:S01]  /*2de0*/  LEA R4, R11.reuse, UR6, 0x4 ;  /* 0x000000060b047c11 */ /* 0x040fe2000f8e20ff */
[----:B--2---:R-:W-:Y:S01]  /*2df0*/  VIADD R2, R2, 0xa0 ;  /* 0x000000a002027836 */ /* 0x004fe20000000000 */
[----:B------:R-:W-:Y:S01]  /*2e00*/  SEL R8, R8, RZ, P0 ;  /* 0x000000ff08087207 */ /* 0x000fe20000000000 */
[----:B------:R-:W-:-:S03]  /*2e10*/  VIADD R11, R11, 0x1 ;  /* 0x000000010b0b7836 */ /* 0x000fc60000000000 */
[----:B------:R-:W2:Y:S01]  /*2e20*/  LDS.128 R4, [R4+0x120] ;  /* 0x0001200004047984 */ /* 0x000ea20000000c00 */
[----:B------:R-:W-:Y:S02]  /*2e30*/  PRMT R2, RZ, 0x654, R2 ;  /* 0x00000654ff027816 */ /* 0x000fe40000000002 */
[C---:B------:R-:W-:Y:S01]  /*2e40*/  ISETP.NE.AND P1, PT, R11.reuse, 0x2, PT ;  /* 0x000000020b00780c */ /* 0x040fe20003f25270 */
[----:B------:R-:W-:Y:S01]  /*2e50*/  @!PT LDS RZ, [RZ] ;  /* 0x00000000fffff984 */ /* 0x000fe20000000800 */
[----:B------:R-:W-:Y:S01]  /*2e60*/  @!PT LDS RZ, [RZ] ;  /* 0x00000000fffff984 */ /* 0x000fe20000000800 */
[----:B------:R-:W-:Y:S01]  /*2e70*/  @!PT LDS RZ, [RZ] ;  /* 0x00000000fffff984 */ /* 0x000fe20000000800 */
[----:B------:R-:W-:Y:S01]  /*2e80*/  @!PT LDS RZ, [RZ] ;  /* 0x00000000fffff984 */ /* 0x000fe20000000800 */
[----:B------:R3:W-:Y:S06]  /*2e90*/  MEMBAR.ALL.CTA ;  /* 0x0000000000007992 */ /* 0x0007ec0000008000 */
[----:B---3--:R-:W3:Y:S01]  /*2ea0*/  FENCE.VIEW.ASYNC.S ;  /* 0x00000000000073c6 */ /* 0x008ee20000000000 */
[----:B------:R-:W-:Y:S01]  /*2eb0*/  SEL R11, R11, RZ, P1 ;  /* 0x000000ff0b0b7207 */ /* 0x000fe20000800000 */
[----:B---3--:R3:W-:Y:S01]  /*2ec0*/  SYNCS.ARRIVE.TRANS64.RED.A1T0 RZ, [R2+URZ], RZ ;  /* 0x000000ff02ff79a7 */ /* 0x0087e200081004ff */
[----:B--2---:R-:W-:-:S02]  /*2ed0*/  LOP3.LUT P3, RZ, R6, 0x1, RZ, 0xc0, !PT ;  /* 0x0000000106ff7812 */ /* 0x004fc4000786c0ff */
[----:B------:R-:W-:-:S04]  /*2ee0*/  SEL R5, RZ, 0x1, P1 ;  /* 0x00000001ff057807 */ /* 0x000fc80000800000 */
[----:B------:R-:W-:Y:S02]  /*2ef0*/  LOP3.LUT R10, R10, R5, RZ, 0x3c, !PT ;  /* 0x000000050a0a7212 */ /* 0x000fe400078e3cff */
[----:B---3--:R-:W-:-:S04]  /*2f00*/  SEL R2, RZ, 0x1, P0 ;  /* 0x00000001ff027807 */ /* 0x008fc80000000000 */
[----:B------:R-:W-:Y:S01]  /*2f10*/  LOP3.LUT R9, R9, R2, RZ, 0x3c, !PT ;  /* 0x0000000209097212 */ /* 0x000fe200078e3cff */
[----:B------:R-:W-:Y:S06]  /*2f20*/  @P3 BRA `(.L_x_51) ;  /* 0xfffffffc002c3947 */ /* 0x000fec000383ffff */
[----:B------:R-:W-:Y:S01]  /*2f30*/  ULEA UR4, UR5, UR6, 0x3 ;  /* 0x0000000605047291 */ /* 0x000fe2000f8e18ff */
[----:B------:R-:W-:-:S08]  /*2f40*/  SHF.L.U32 R3, R12, 0x1f, RZ ;  /* 0x0000001f0c037819 */ /* 0x000fd000000006ff */
[----:B------:R-:W2:Y:S02]  /*2f50*/  SYNCS.PHASECHK.TRANS64 P0, [UR4+0xa0], R3 ;  /* 0x0000a003ff0075a7 */ /* 0x000ea40008001004 */
[----:B--2---:R-:W-:Y:S05]  /*2f60*/  @P0 BRA `(.L_x_52) ;  /* 0x0000000000080947 */ /* 0x004fea0003800000 */
[----:B------:R-:W2:Y:S02]  /*2f70*/  SYNCS.PHASECHK.TRANS64.TRYWAIT P0, [UR4+0xa0], R3 ;  /* 0x0000a003ff0075a7 */ /* 0x000ea40008001104 */
[----:B--2---:R-:W-:Y:S05]  /*2f80*/  @!P0 BRA `(.L_x_53) ;  /* 0x0000007c001c8947 */ /* 0x004fea0003800000 */
.L_x_52:
[----:B------:R-:W-:-:S04]  /*2f90*/  UIADD3 UR7, UPT, UPT, UR5, 0x1, URZ ;  /* 0x0000000105077890 */ /* 0x000fc8000fffe0ff */
[----:B------:R-:W-:-:S04]  /*2fa0*/  UISETP.NE.AND UP0, UPT, UR7, 0x2, UPT ;  /* 0x000000020700788c */ /* 0x000fc8000bf05270 */
[----:B------:R-:W-:Y:S02]  /*2fb0*/  USEL UR8, URZ, 0x1, UP0 ;  /* 0x00000001ff087887 */ /* 0x000fe40008000000 */
[----:B------:R-:W-:-:S04]  /*2fc0*/  USEL UR7, UR7, URZ, UP0 ;  /* 0x000000ff07077287 */ /* 0x000fc80008000000 */
[----:B------:R-:W-:Y:S01]  /*2fd0*/  ULEA UR7, UR7, UR6, 0x3 ;  /* 0x0000000607077291 */ /* 0x000fe2000f8e18ff */
[----:B--2---:R-:W-:-:S04]  /*2fe0*/  LOP3.LUT R3, R12, UR8, RZ, 0x3c, !PT ;  /* 0x000000080c037c12 */ /* 0x004fc8000f8e3cff */
[----:B------:R-:W-:-:S04]  /*2ff0*/  SHF.L.U32 R0, R3, 0x1f, RZ ;  /* 0x0000001f03007819 */ /* 0x000fc800000006ff */
[----:B------:R-:W2:Y:S02]  /*3000*/  SYNCS.PHASECHK.TRANS64 P0, [UR7+0xa0], R0 ;  /* 0x0000a000ff0075a7 */ /* 0x000ea40008001007 */
[----:B-12---:R-:W-:Y:S05]  /*3010*/  @P0 EXIT ;  /* 0x000000000000094d */ /* 0x006fea0003800000 */
[----:B------:R-:W-:Y:S02]  /*3020*/  SHF.L.U32 R3, R3, 0x1f, RZ ;  /* 0x0000001f03037819 */ /* 0x000fe400000006ff */
[----:B------:R-:W-:-:S07]  /*3030*/  MOV R0, UR7 ;  /* 0x0000000700007c02 */ /* 0x000fce0008000f00 */
.L_x_54:
[----:B-1----:R1:W2:Y:S02]  /*3040*/  SYNCS.PHASECHK.TRANS64.TRYWAIT P0, [R0+URZ+0xa0], R3 ;  /* 0x0000a003000075a7 */ /* 0x0022a400080011ff */
[----:B--2---:R-:W-:Y:S05]  /*3050*/  @!P0 NANOSLEEP.SYNCS 0x989680 ;  /* 0x009896800000895d */ /* 0x004fea0003900000 */
[----:B------:R-:W2:Y:S02]  /*3060*/  @!P0 SYNCS.PHASECHK.TRANS64 P0, [R0+URZ+0xa0], R3 ;  /* 0x0000a003000085a7 */ /* 0x000ea400080010ff */
[----:B--2---:R-:W-:Y:S05]  /*3070*/  @P0 EXIT ;  /* 0x000000000000094d */ /* 0x004fea0003800000 */
[----:B------:R-:W-:Y:S05]  /*3080*/  BRA `(.L_x_54) ;  /* 0xfffffffc00ec7947 */ /* 0x000fea000383ffff */
.L_x_47:
[----:B------:R-:W-:Y:S05]  /*3090*/  BRA.U UP4, `(.L_x_55) ;  /* 0x0000000d04d87547 */ /* 0x000fea000b800000 */
[----:B------:R-:W2:Y:S01]  /*30a0*/  S2UR UR7, SR_CgaCtaId ;  /* 0x00000000000779c3 */ /* 0x000ea20000008800 */
[----:B------:R-:W-:Y:S01]  /*30b0*/  UMOV UR4, 0x40 ;  /* 0x0000004000047882 */ /* 0x000fe20000000000 */
[----:B------:R-:W-:Y:S01]  /*30c0*/  NOP ;  /* 0x0000000000007918 */ /* 0x000fe20000000000 */
[----:B------:R-:W-:Y:S01]  /*30d0*/  UMOV UR6, 0x400 ;  /* 0x0000040000067882 */ /* 0x000fe20000000000 */
[----:B--2---:R-:W-:Y:S02]  /*30e0*/  ULEA UR5, UR7, UR4, 0x18 ;  /* 0x0000000407057291 */ /* 0x004fe4000f8ec0ff */
[----:B------:R-:W-:-:S07]  /*30f0*/  ULEA UR6, UR7, UR6, 0x18 ;  /* 0x0000000607067291 */ /* 0x000fce000f8ec0ff */
[----:B------:R-:W2:Y:S02]  /*3100*/  LDS.U8 R0, [UR5+0x1c] ;  /* 0x00001c05ff007984 */ /* 0x000ea40008000000 */
[----:B--2---:R-:W-:-:S13]  /*3110*/  ISETP.NE.AND P0, PT, R0, RZ, PT ;  /* 0x000000ff0000720c */ /* 0x004fda0003f05270 */
[----:B------:R-:W-:Y:S05]  /*3120*/  @P0 BRA `(.L_x_56) ;  /* 0x0000000000580947 */ /* 0x000fea0003800000 */
[----:B------:R-:W-:-:S13]  /*3130*/  ELECT P0, URZ, PT ;  /* 0x0000000000ff782f */ /* 0x000fda0003800000 */
[----:B------:R-:W-:Y:S05]  /*3140*/  @!P0 BRA `(.L_x_57) ;  /* 0x0000000000608947 */ /* 0x000fea0003800000 */
[----:B------:R-:W-:Y:S01]  /*3150*/  UMOV UR4, 0x10 ;  /* 0x0000001000047882 */ /* 0x000fe20000000000 */
[----:B------:R-:W-:Y:S01]  /*3160*/  HFMA2 R0, -RZ, RZ, 0, 5.9604644775390625e-08 ;  /* 0x00000001ff007431 */ /* 0x000fe200000001ff */
[----:B------:R-:W-:-:S03]  /*3170*/  MOV R3, 0xffff ;  /* 0x0000ffff00037802 */ /* 0x000fc60000000f00 */
[----:B------:R-:W-:Y:S04]  /*3180*/  DEPBAR.LE SB2, 0x36 ;  /* 0x0000ad800000791a */ /* 0x000fe80000000000 */
[----:B------:R-:W2:Y:S02]  /*3190*/  UTCATOMSWS.FIND_AND_SET.ALIGN UP0, UR4, UR4 ;  /* 0x00000004000475e3 */ /* 0x000ea40008000800 */
[----:B--2---:R-:W-:Y:S01]  /*31a0*/  MOV R4, UR4 ;  /* 0x0000000400047c02 */ /* 0x004fe20008000f00 */
[----:B------:R-:W-:Y:S06]  /*31b0*/  BRA.U UP0, `(.L_x_58) ;  /* 0x0000000100187547 */ /* 0x000fec000b800000 */
.L_x_59:
[----:B------:R-:W-:Y:S05]  /*31c0*/  NANOSLEEP 0x64 ;  /* 0x000000640000795d */ /* 0x000fea0003800000 */
[----:B------:R-:W-:-:S05]  /*31d0*/  UMOV UR4, 0x10 ;  /* 0x0000001000047882 */ /* 0x000fca0000000000 */
[----:B------:R-:W-:Y:S04]  /*31e0*/  DEPBAR.LE SB2, 0x36 ;  /* 0x0000ad800000791a */ /* 0x000fe80000000000 */
[----:B------:R-:W2:Y:S02]  /*31f0*/  UTCATOMSWS.FIND_AND_SET.ALIGN UP0, UR4, UR4 ;  /* 0x00000004000475e3 */ /* 0x000ea40008000800 */
[----:B--2---:R-:W-:Y:S01]  /*3200*/  MOV R4, UR4 ;  /* 0x0000000400047c02 */ /* 0x004fe20008000f00 */
[----:B------:R-:W-:Y:S05]  /*3210*/  BRA.U !UP0, `(.L_x_59) ;  /* 0xfffffffd08e87547 */ /* 0x000fea000b83ffff */
.L_x_58:
[-C--:B------:R-:W-:Y:S02]  /*3220*/  SHF.L.U32 R3, R3, R4.reuse, RZ ;  /* 0x0000000403037219 */ /* 0x080fe400000006ff */
[----:B------:R-:W-:Y:S01]  /*3230*/  SHF.L.U32 R0, R0, R4, RZ ;  /* 0x0000000400007219 */ /* 0x000fe200000006ff */
[----:B------:R-:W-:Y:S02]  /*3240*/  IMAD.SHL.U32 R4, R4, 0x20, RZ ;  /* 0x0000002004047824 */ /* 0x000fe400078e00ff */
[----:B------:R2:W-:Y:S04]  /*3250*/  ATOMS.OR RZ, [UR5+0x14], R3 ;  /* 0x00001403ffff798c */ /* 0x0005e8000b000005 */
[----:B------:R2:W-:Y:S04]  /*3260*/  ATOMS.OR RZ, [UR5+0x18], R0 ;  /* 0x00001800ffff798c */ /* 0x0005e8000b000005 */
[----:B------:R2:W-:Y:S01]  /*3270*/  STS [UR6+0x140], R4 ;  /* 0x00014004ff007988 */ /* 0x0005e20008000806 */
[----:B------:R-:W-:Y:S05]  /*3280*/  BRA `(.L_x_57) ;  /* 0x0000000000107947 */ /* 0x000fea0003800000 */
.L_x_56:
[----:B------:R-:W-:Y:S02]  /*3290*/  MOV R0, 0xffffffff ;  /* 0xffffffff00007802 */ /* 0x000fe40000000f00 */
[----:B------:R-:W-:-:S03]  /*32a0*/  MOV R4, 0x32d0 ;  /* 0x000032d000047802 */ /* 0x000fc60000000f00 */
[----:B------:R2:W-:Y:S04]  /*32b0*/  STS [UR6+0x140], R0 ;  /* 0x00014000ff007988 */ /* 0x0005e80008000806 */
[----:B-12--5:R-:W-:Y:S05]  /*32c0*/  CALL.REL.NOINC `($__internal_1_$__cuda_sm10x_tcgen05_guardrail_trap_phase_invalid_during_alloc) ;  /* 0x0000008400147944 */ /* 0x026fea0003c00000 */
.L_x_57:
[----:B------:R-:W-:Y:S05]  /*32d0*/  WARPSYNC.ALL ;  /* 0x0000000000007948 */ /* 0x000fea0003800000 */
[----:B------:R-:W3:Y:S01]  /*32e0*/  S2UR UR4, SR_CgaCtaId ;  /* 0x00000000000479c3 */ /* 0x000ee20000008800 */
[----:B------:R-:W-:Y:S01]  /*32f0*/  UMOV UR26, 0x400 ;  /* 0x00000400001a7882 */ /* 0x000fe20000000000 */
[----:B------:R-:W-:-:S06]  /*3300*/  NOP ;  /* 0x0000000000007918 */ /* 0x000fcc0000000000 */
[----:B------:R-:W-:Y:S06]  /*3310*/  BAR.ARV 0x6, 0xa0 ;  /* 0x0182800000007b1d */ /* 0x000fec0000002000 */
[----:B------:R-:W4:Y:S01]  /*3320*/  LDCU UR5, c[0x0][0x38c] ;  /* 0x00007180ff0577ac */ /* 0x000f220008000800 */
[----:B------:R-:W-:Y:S01]  /*3330*/  LOP3.LUT R2, R2, 0xffff, RZ, 0xc0, !PT ;  /* 0x0000ffff02027812 */ /* 0x000fe200078ec0ff */
[----:B------:R-:W-:Y:S01]  /*3340*/  IMAD.MOV.U32 R11, RZ, RZ, 0x1 ;  /* 0x00000001ff0b7424 */ /* 0x000fe200078e00ff */
[----:B------:R-:W-:Y:S01]  /*3350*/  CS2R R8, SRZ ;  /* 0x0000000000087805 */ /* 0x000fe2000001ff00 */
[----:B------:R-:W1:Y:S01]  /*3360*/  LDCU UR7, c[0x0][0x38c] ;  /* 0x00007180ff0777ac */ /* 0x000e620008000800 */
[----:B------:R-:W-:Y:S01]  /*3370*/  R2UR UR27, R2 ;  /* 0x00000000021b72ca */ /* 0x000fe200000e0000 */
[----:B------:R-:W-:Y:S01]  /*3380*/  IMAD.MOV.U32 R10, RZ, RZ, RZ ;  /* 0x000000ffff0a7224 */ /* 0x000fe200078e00ff */
[----:B------:R-:W-:Y:S01]  /*3390*/  UMOV UR30, URZ ;  /* 0x000000ff001e7c82 */ /* 0x000fe20008000000 */
[----:B------:R-:W-:Y:S01]  /*33a0*/  UMOV UR24, URZ ;  /* 0x000000ff00187c82 */ /* 0x000fe20008000000 */
[----:B---3--:R-:W-:Y:S01]  /*33b0*/  ULEA UR26, UR4, UR26, 0x18 ;  /* 0x0000001a041a7291 */ /* 0x008fe2000f8ec0ff */
[----:B------:R-:W-:Y:S01]  /*33c0*/  UMOV UR38, 0x0 ;  /* 0x0000000000267882 */ /* 0x000fe20000000000 */
[----:B------:R-:W-:-:S02]  /*33d0*/  UMOV UR39, 0x4400910 ;  /* 0x0440091000277882 */ /* 0x000fc40000000000 */
[----:B------:R-:W-:Y:S02]  /*33e0*/  UIADD3 UR4, UPT, UPT, UR26, 0x8800, URZ ;  /* 0x000088001a047890 */ /* 0x000fe4000fffe0ff */
[----:B------:R-:W-:Y:S02]  /*33f0*/  UIADD3 UR6, UPT, UPT, UR26, 0x10800, URZ ;  /* 0x000108001a067890 */ /* 0x000fe4000fffe0ff */
[----:B----4-:R-:W-:Y:S01]  /*3400*/  UIADD3 UR5, UPT, UPT, UR5, 0x1f, URZ ;  /* 0x0000001f05057890 */ /* 0x010fe2000fffe0ff */
[----:B--2---:R-:W2:Y:S01]  /*3410*/  LDS R0, [UR26+0x140] ;  /* 0x0001401aff007984 */ /* 0x004ea20008000800 */
[----:B-1----:R-:W-:Y:S01]  /*3420*/  UMOV UR36, 0x0 ;  /* 0x0000000000247882 */ /* 0x002fe20000000000 */
[----:B------:R-:W-:Y:S01]  /*3430*/  UMOV UR37, 0x4400910 ;  /* 0x0440091000257882 */ /* 0x000fe20000000000 */
[----:B------:R-:W-:Y:S02]  /*3440*/  USHF.R.S32.HI UR40, URZ, 0x1f, UR5 ;  /* 0x0000001fff287899 */ /* 0x000fe40008011405 */
[----:B------:R-:W-:-:S02]  /*3450*/  UISETP.GE.AND UP4, UPT, UR7, 0x1, UPT ;  /* 0x000000010700788c */ /* 0x000fc4000bf86270 */
[----:B------:R-:W-:Y:S02]  /*3460*/  ULEA.HI UR40, UR40, UR5, URZ, 0x5 ;  /* 0x0000000528287291 */ /* 0x000fe4000f8f28ff */
[----:B------:R-:W-:Y:S02]  /*3470*/  USHF.R.U32.HI UR5, URZ, 0x4, UR4 ;  /* 0x00000004ff057899 */ /* 0x000fe40008011604 */
[----:B------:R-:W-:Y:S02]  /*3480*/  USHF.R.S32.HI UR40, URZ, 0x5, UR40 ;  /* 0x00000005ff287899 */ /* 0x000fe40008011428 */
[----:B------:R-:W-:Y:S02]  /*3490*/  USHF.R.U32.HI UR4, URZ, 0x4, UR6 ;  /* 0x00000004ff047899 */ /* 0x000fe40008011606 */
[----:B------:R-:W-:Y:S02]  /*34a0*/  UISETP.LT.AND UP0, UPT, UR40, 0x1, UPT ;  /* 0x000000012800788c */ /* 0x000fe4000bf01270 */
[----:B------:R-:W-:-:S02]  /*34b0*/  ULOP3.LUT UR5, UR5, 0x3fff, URZ, 0xc0, !UPT ;  /* 0x00003fff05057892 */ /* 0x000fc4000f8ec0ff */
[----:B------:R-:W-:Y:S02]  /*34c0*/  ULOP3.LUT UR4, UR4, 0x3fff, URZ, 0xc0, !UPT ;  /* 0x00003fff04047892 */ /* 0x000fe4000f8ec0ff */
[----:B------:R-:W-:Y:S02]  /*34d0*/  USEL UR41, UR40, 0x1, !UP0 ;  /* 0x0000000128297887 */ /* 0x000fe4000c000000 */
[----:B------:R-:W-:Y:S02]  /*34e0*/  ULOP3.LUT UR28, UR5, 0x10000, URZ, 0xfc, !UPT ;  /* 0x00010000051c7892 */ /* 0x000fe4000f8efcff */
[----:B------:R-:W-:Y:S02]  /*34f0*/  ULOP3.LUT UR29, UR4, 0x10000, URZ, 0xfc, !UPT ;  /* 0x00010000041d7892 */ /* 0x000fe4000f8efcff */
[----:B------:R-:W-:Y:S01]  /*3500*/  UIADD3 UR41, UPT, UPT, -UR41, URZ, URZ ;  /* 0x000000ff29297290 */ /* 0x000fe2000fffe1ff */
[----:B------:R-:W-:Y:S01]  /*3510*/  UMOV UR34, 0x0 ;  /* 0x0000000000227882 */ /* 0x000fe20000000000 */
[----:B------:R-:W-:Y:S01]  /*3520*/  UMOV UR35, 0x4400910 ;  /* 0x0440091000237882 */ /* 0x000fe20000000000 */
[----:B------:R-:W-:Y:S01]  /*3530*/  UMOV UR32, 0x0 ;  /* 0x0000000000207882 */ /* 0x000fe20000000000 */
[----:B------:R-:W-:Y:S01]  /*3540*/  UMOV UR33, 0x4400910 ;  /* 0x0440091000217882 */ /* 0x000fe20000000000 */
[----:B--2---:R-:W-:-:S15]  /*3550*/  R2UR UR42, R0 ;  /* 0x00000000002a72ca */ /* 0x004fde00000e0000 */
.L_x_66:
[----:B------:R-:W-:Y:S02]  /*3560*/  LEA R0, R10, UR26, 0x3 ;  /* 0x0000001a0a007c11 */ /* 0x000fe4000f8e18ff */
[----:B------:R-:W-:Y:S02]  /*3570*/  SHF.L.U32 R5, R9, 0x1f, RZ ;  /* 0x0000001f09057819 */ /* 0x000fe400000006ff */
[----:B------:R-:W-:Y:S01]  /*3580*/  PLOP3.LUT P0, PT, PT, PT, UP4, 0x80, 0x8 ;  /* 0x000000000008781c */ /* 0x000fe20003f0f048 */
[----:B------:R-:W-:Y:S01]  /*3590*/  VIADD R3, R0, 0xa0 ;  /* 0x000000a000037836 */ /* 0x000fe20000000000 */
[----:B-1----:R-:W1:Y:S02]  /*35a0*/  SYNCS.PHASECHK.TRANS64.TRYWAIT P1, [R0+URZ+0x90], R5 ;  /* 0x00009005000075a7 */ /* 0x002e6400080211ff */
[----:B-1-3--:R-:W-:Y:S09]  /*35b0*/  @!P1 BRA `(.L_x_60) ;  /* 0x0000007400a89947 */ /* 0x00aff20003800000 */
.L_x_189:
[----:B------:R-:W-:Y:S01]  /*35c0*/  LEA R4, R10, UR26, 0x4 ;  /* 0x0000001a0a047c11 */ /* 0x000fe2000f8e20ff */
[----:B------:R-:W-:Y:S01]  /*35d0*/  @UP4 ULEA UR4, UR24, UR26, 0x3 ;  /* 0x0000001a18044291 */ /* 0x000fe2000f8e18ff */
[----:B------:R-:W-:Y:S01]  /*35e0*/  PLOP3.LUT P2, PT, PT, PT, PT, 0x80, 0x8 ;  /* 0x000000000008781c */ /* 0x000fe20003f4f070 */
[----:B------:R-:W-:Y:S01]  /*35f0*/  ULEA UR31, UR30, UR26, 0x3 ;  /* 0x0000001a1e1f7291 */ /* 0x000fe2000f8e18ff */
[----:B------:R-:W-:Y:S02]  /*3600*/  PRMT R3, RZ, 0x654, R3 ;  /* 0x00000654ff037816 */ /* 0x000fe40000000003 */
[----:B-1----:R-:W1:Y:S01]  /*3610*/  LDS.128 R4, [R4+0x120] ;  /* 0x0001200004047984 */ /* 0x002e620000000c00 */
[----:B------:R-:W-:Y:S02]  /*3620*/  @P0 SHF.L.U32 R2, R8, 0x1f, RZ ;  /* 0x0000001f08020819 */ /* 0x000fe400000006ff */
[----:B------:R-:W-:Y:S01]  /*3630*/  SHF.L.U32 R0, R11, 0x1f, RZ ;  /* 0x0000001f0b007819 */ /* 0x000fe200000006ff */
[----:B------:R-:W-:Y:S01]  /*3640*/  @!PT LDS RZ, [RZ] ;  /* 0x00000000fffff984 */ /* 0x000fe20000000800 */
[----:B------:R-:W-:Y:S01]  /*3650*/  @!PT LDS RZ, [RZ] ;  /* 0x00000000fffff984 */ /* 0x000fe20000000800 */
[----:B------:R-:W-:Y:S01]  /*3660*/  @!PT LDS RZ, [RZ] ;  /* 0x00000000fffff984 */ /* 0x000fe20000000800 */
[----:B------:R-:W-:Y:S01]  /*3670*/  @!PT LDS RZ, [RZ] ;  /* 0x00000000fffff984 */ /* 0x000fe20000000800 */
[----:B------:R2:W-:Y:S06]  /*3680*/  MEMBAR.ALL.CTA ;  /* 0x0000000000007992 */ /* 0x0005ec0000008000 */
[----:B--2---:R-:W2:Y:S02]  /*3690*/  FENCE.VIEW.ASYNC.S ;  /* 0x00000000000073c6 */ /* 0x004ea40000000000 */
[----:B--2---:R2:W-:Y:S01]  /*36a0*/  SYNCS.ARRIVE.TRANS64.RED.A1T0 RZ, [R3+URZ], RZ ;  /* 0x000000ff03ff79a7 */ /* 0x0045e200081004ff */
[----:B------:R2:W3:Y:S01]  /*36b0*/  @P0 SYNCS.PHASECHK.TRANS64.TRYWAIT P2, [UR4], R2 ;  /* 0x00000002ff0005a7 */ /* 0x0004e20008041104 */
[----:B------:R-:W-:Y:S01]  /*36c0*/  ULEA.HI UR4, UR30, UR30, URZ, 0x1 ;  /* 0x0000001e1e047291 */ /* 0x000fe2000f8f08ff */
[----:B-1----:R-:W-:-:S03]  /*36d0*/  LOP3.LUT P1, RZ, R6, 0x1, RZ, 0xc0, !PT ;  /* 0x0000000106ff7812 */ /* 0x002fc6000782c0ff */
[----:B------:R-:W-:Y:S02]  /*36e0*/  USHF.L.U32 UR11, UR4, 0x7, URZ ;  /* 0x00000007040b7899 */ /* 0x000fe400080006ff */
[----:B------:R-:W-:Y:S02]  /*36f0*/  ULOP3.LUT UR4, UR4, 0xffe, URZ, 0xc0, !UPT ;  /* 0x00000ffe04047892 */ /* 0x000fe4000f8ec0ff */
[----:B------:R-:W-:Y:S02]  /*3700*/  ULOP3.LUT UR11, UR11, 0xffffff00, URZ, 0xc0, !UPT ;  /* 0xffffff000b0b7892 */ /* 0x000fe4000f8ec0ff */
[----:B------:R-:W-:Y:S02]  /*3710*/  UIADD3 UR4, UPT, UPT, -UR4, UR30, URZ ;  /* 0x0000001e04047290 */ /* 0x000fe4000fffe1ff */
[----:B------:R-:W-:Y:S01]  /*3720*/  UIADD3 UR11, UPT, UPT, UR42, UR11, URZ ;  /* 0x0000000b2a0b7290 */ /* 0x000fe2000fffe0ff */
[----:B------:R-:W1:Y:S03]  /*3730*/  SYNCS.PHASECHK.TRANS64.TRYWAIT P0, [UR31+0xd0], R0 ;  /* 0x0000d000ff0075a7 */ /* 0x000e66000800111f */
[----:B------:R-:W-:Y:S01]  /*3740*/  ULEA UR11, UR4, UR11, 0x14 ;  /* 0x0000000b040b7291 */ /* 0x000fe2000f8ea0ff */
[----:B-123--:R-:W-:Y:S11]  /*3750*/  @!P0 BRA `(.L_x_61) ;  /* 0x0000007400548947 */ /* 0x00eff60003800000 */
.L_x_191:
[----:B------:R-:W-:Y:S01]  /*3760*/  IADD3 R10, PT, PT, R10, 0x1, RZ ;  /* 0x000000010a0a7810 */ /* 0x000fe20007ffe0ff */
[----:B------:R-:W-:Y:S06]  /*3770*/  BRA.U !UP4, `(.L_x_62) ;  /* 0x000000010cc07547 */ /* 0x000fec000b800000 */
[----:B------:R-:W-:Y:S01]  /*3780*/  UPLOP3.LUT UP2, UPT, UPT, UPT, UPT, 0x40, 0x4 ;  /* 0x000000000004789c */ /* 0x000fe20003f4e870 */
[----:B------:R-:W-:Y:S01]  /*3790*/  UMOV UR23, UR41 ;  /* 0x0000002900177c82 */ /* 0x000fe20008000000 */
[----:B------:R-:W-:Y:S01]  /*37a0*/  UMOV UR22, UR40 ;  /* 0x0000002800167c82 */ /* 0x000fe20008000000 */
[----:B------:R-:W-:-:S08]  /*37b0*/  UMOV UR10, UR24 ;  /* 0x00000018000a7c82 */ /* 0x000fd00008000000 */
.L_x_65:
[----:B------:R-:W-:Y:S02]  /*37c0*/  UIADD3 UR23, UPT, UPT, UR23, 0x1, URZ ;  /* 0x0000000117177890 */ /* 0x000fe4000fffe0ff */
[----:B--2---:R-:W-:Y:S02]  /*37d0*/  ULEA UR5, UR10, UR26, 0x3 ;  /* 0x0000001a0a057291 */ /* 0x004fe4000f8e18ff */
[----:B------:R-:W-:Y:S01]  /*37e0*/  UISETP.NE.AND UP3, UPT, UR23, URZ, UPT ;  /* 0x000000ff1700728c */ /* 0x000fe2000bf65270 */
[----:B---3--:R-:W-:Y:S10]  /*37f0*/  @P2 BRA `(.L_x_63) ;  /* 0x00000000000c2947 */ /* 0x008ff40003800000 */
[----:B-1----:R-:W-:Y:S04]  /*3800*/  SHF.L.U32 R3, R8, 0x1f, RZ ;  /* 0x0000001f08037819 */ /* 0x002fe800000006ff */
[----:B------:R-:W1:Y:S02]  /*3810*/  SYNCS.PHASECHK.TRANS64.TRYWAIT P0, [UR5], R3 ;  /* 0x00000003ff0075a7 */ /* 0x000e640008001105 */
[----:B-1----:R-:W-:Y:S05]  /*3820*/  @!P0 BRA `(.L_x_64) ;  /* 0x0000007400388947 */ /* 0x002fea0003800000 */
.L_x_63:
[----:B------:R-:W-:Y:S01]  /*3830*/  UISETP.NE.AND UP0, UPT, UR22, 0x1, UPT ;  /* 0x000000011600788c */ /* 0x000fe2000bf05270 */
[----:B------:R-:W-:Y:S01]  /*3840*/  PLOP3.LUT P2, PT, PT, PT, PT, 0x80, 0x8 ;  /* 0x000000000008781c */ /* 0x000fe20003f4f070 */
[----:B------:R-:W-:Y:S02]  /*3850*/  UIADD3 UR4, UPT, UPT, UR10, 0x1, URZ ;  /* 0x000000010a047890 */ /* 0x000fe4000fffe0ff */
[----:B------:R-:W-:Y:S02]  /*3860*/  UIADD3 UR25, UPT, UPT, UR5, 0x20, URZ ;  /* 0x0000002005197890 */ /* 0x000fe4000fffe0ff */
[----:B------:R-:W-:Y:S01]  /*3870*/  UISETP.NE.AND UP1, UPT, UR4, 0x4, UPT ;  /* 0x000000040400788c */ /* 0x000fe2000bf25270 */
[----:B------:R-:W-:Y:S01]  /*3880*/  PLOP3.LUT P0, PT, PT, PT, UP0, 0x80, 0x8 ;  /* 0x000000000008781c */ /* 0x000fe20003f0f008 */
[----:B------:R-:W-:Y:S02]  /*3890*/  UIADD3 UR22, UPT, UPT, UR22, -0x1, URZ ;  /* 0xffffffff16167890 */ /* 0x000fe4000fffe0ff */
[----:B------:R-:W-:Y:S02]  /*38a0*/  USEL UR6, URZ, 0x1, UP1 ;  /* 0x00000001ff067887 */ /* 0x000fe40008800000 */
[----:B------:R-:W-:Y:S01]  /*38b0*/  USEL UR24, UR4, URZ, UP1 ;  /* 0x000000ff04187287 */ /* 0x000fe20008800000 */
[----:B------:R-:W-:Y:S01]  /*38c0*/  UMOV UR7, 0x40004040 ;  /* 0x4000404000077882 */ /* 0x000fe20000000000 */
[----:B------:R-:W-:Y:S02]  /*38d0*/  UMOV UR5, 0x40004040 ;  /* 0x4000404000057882 */ /* 0x000fe40000000000 */
[----:B------:R-:W-:Y:S01]  /*38e0*/  @UP0 ULEA UR4, UR24, UR26, 0x3 ;  /* 0x0000001a18040291 */ /* 0x000fe2000f8e18ff */
[----:B------:R-:W-:Y:S01]  /*38f0*/  LOP3.LUT R8, R8, UR6, RZ, 0x3c, !PT ;  /* 0x0000000608087c12 */ /* 0x000fe2000f8e3cff */
[----:B------:R-:W-:Y:S01]  /*3900*/  ULEA UR6, UR10, UR29, 0xb ;  /* 0x0000001d0a067291 */ /* 0x000fe2000f8e58ff */
[----:B------:R-:W-:Y:S02]  /*3910*/  UMOV UR21, 0x40004040 ;  /* 0x4000404000157882 */ /* 0x000fe40000000000 */
[----:B-1----:R-:W-:Y:S01]  /*3920*/  @P0 SHF.L.U32 R0, R8, 0x1f, RZ ;  /* 0x0000001f08000819 */ /* 0x002fe200000006ff */
[----:B------:R-:W-:Y:S02]  /*3930*/  UIADD3 UR20, UPT, UPT, UR6, 0x2, URZ ;  /* 0x0000000206147890 */ /* 0x000fe4000fffe0ff */
[----:B------:R-:W-:Y:S01]  /*3940*/  UIADD3 UR16, UPT, UPT, UR6, 0x4, URZ ;  /* 0x0000000406107890 */ /* 0x000fe2000fffe0ff */
[----:B------:R2:W3:Y:S01]  /*3950*/  @P0 SYNCS.PHASECHK.TRANS64.TRYWAIT P2, [UR4], R0 ;  /* 0x00000000ff0005a7 */ /* 0x0004e20008041104 */
[----:B------:R-:W-:Y:S02]  /*3960*/  ULEA UR4, UR10, UR28, 0x9 ;  /* 0x0000001c0a047291 */ /* 0x000fe4000f8e48ff */
[----:B------:R-:W-:Y:S02]  /*3970*/  UIADD3 UR12, UPT, UPT, UR6, 0x6, URZ ;  /* 0x00000006060c7890 */ /* 0x000fe4000fffe0ff */
[----:B------:R-:W-:Y:S02]  /*3980*/  UIADD3 UR18, UPT, UPT, UR4, 0x2, URZ ;  /* 0x0000000204127890 */ /* 0x000fe4000fffe0ff */
[----:B------:R-:W-:Y:S02]  /*3990*/  UIADD3 UR14, UPT, UPT, UR4, 0x4, URZ ;  /* 0x00000004040e7890 */ /* 0x000fe4000fffe0ff */
[----:B------:R-:W-:Y:S01]  /*39a0*/  UIADD3 UR8, UPT, UPT, UR4, 0x6, URZ ;  /* 0x0000000604087890 */ /* 0x000fe2000fffe0ff */
[----:B------:R2:W-:Y:S01]  /*39b0*/  UTCHMMA gdesc[UR4], gdesc[UR6], tmem[UR11], tmem[UR38], idesc[UR39], UP2 ;  /* 0x00ff2606040075ea */ /* 0x0005e2000900000b */
[----:B------:R-:W-:Y:S01]  /*39c0*/  UPLOP3.LUT UP2, UPT, UPT, UPT, UPT, 0x80, 0x8 ;  /* 0x000000000008789c */ /* 0x000fe20003f4f070 */
[----:B------:R-:W-:Y:S01]  /*39d0*/  UMOV UR19, 0x40004040 ;  /* 0x4000404000137882 */ /* 0x000fe20000000000 */
[----:B------:R-:W-:Y:S01]  /*39e0*/  UMOV UR17, 0x40004040 ;  /* 0x4000404000117882 */ /* 0x000fe20000000000 */
[----:B------:R2:W-:Y:S01]  /*39f0*/  UTCHMMA gdesc[UR18], gdesc[UR20], tmem[UR11], tmem[UR36], idesc[UR37], UPT ;  /* 0x00ff2414120075ea */ /* 0x0005e2000b80000b */
[----:B------:R-:W-:Y:S01]  /*3a00*/  UMOV UR15, 0x40004040 ;  /* 0x40004040000f7882 */ /* 0x000fe20000000000 */
[----:B------:R-:W-:Y:S01]  /*3a10*/  UMOV UR13, 0x40004040 ;  /* 0x40004040000d7882 */ /* 0x000fe20000000000 */
[----:B------:R-:W-:Y:S01]  /*3a20*/  UMOV UR9, 0x40004040 ;  /* 0x4000404000097882 */ /* 0x000fe20000000000 */
[----:B------:R2:W-:Y:S01]  /*3a30*/  UTCHMMA gdesc[UR14], gdesc[UR16], tmem[UR11], tmem[UR34], idesc[UR35], UPT ;  /* 0x00ff22100e0075ea */ /* 0x0005e2000b80000b */
[----:B------:R2:W-:Y:S01]  /*3a40*/  UTCHMMA gdesc[UR8], gdesc[UR12], tmem[UR11], tmem[UR32], idesc[UR33], UPT ;  /* 0x00ff200c080075ea */ /* 0x0005e2000b80000b */
[----:B------:R2:W-:Y:S01]  /*3a50*/  UTCBAR.MULTICAST [UR25], URZ, UR27 ;  /* 0x000000ff190073e9 */ /* 0x0005e2000800081b */
[----:B------:R-:W-:Y:S01]  /*3a60*/  UMOV UR10, UR24 ;  /* 0x00000018000a7c82 */ /* 0x000fe20008000000 */
[----:B------:R-:W-:Y:S05]  /*3a70*/  BRA.U UP3, `(.L_x_65) ;  /* 0xfffffffd03507547 */ /* 0x000fea000b83ffff */
.L_x_62:
[----:B--2---:R-:W-:Y:S01]  /*3a80*/  UIADD3 UR4, UPT, UPT, UR30, 0x1, URZ ;  /* 0x000000011e047890 */ /* 0x004fe2000fffe0ff */
[C---:B------:R-:W-:Y:S01]  /*3a90*/  ISETP.NE.AND P0, PT, R10.reuse, 0x2, PT ;  /* 0x000000020a00780c */ /* 0x040fe20003f05270 */
[----:B------:R-:W-:Y:S02]  /*3aa0*/  UIADD3 UR5, UPT, UPT, UR31, 0xb0, URZ ;  /* 0x000000b01f057890 */ /* 0x000fe4000fffe0ff */
[----:B------:R-:W-:Y:S01]  /*3ab0*/  UISETP.NE.AND UP0, UPT, UR4, 0x4, UPT ;  /* 0x000000040400788c */ /* 0x000fe2000bf05270 */
[----:B-1----:R-:W-:Y:S02]  /*3ac0*/  SEL R0, RZ, 0x1, P0 ;  /* 0x00000001ff007807 */ /* 0x002fe40000000000 */
[----:B------:R-:W-:Y:S01]  /*3ad0*/  SEL R10, R10, RZ, P0 ;  /* 0x000000ff0a0a7207 */ /* 0x000fe20000000000 */
[----:B------:R-:W-:Y:S01]  /*3ae0*/  USEL UR6, URZ, 0x1, UP0 ;  /* 0x00000001ff067887 */ /* 0x000fe20008000000 */
[----:B------:R-:W-:Y:S01]  /*3af0*/  LOP3.LUT R9, R9, R0, RZ, 0x3c, !PT ;  /* 0x0000000009097212 */ /* 0x000fe200078e3cff */
[----:B------:R-:W-:Y:S01]  /*3b00*/  USEL UR30, UR4, URZ, UP0 ;  /* 0x000000ff041e7287 */ /* 0x000fe20008000000 */
[----:B------:R1:W-:Y:S03]  /*3b10*/  UTCBAR [UR5], URZ ;  /* 0x000000ff050073e9 */ /* 0x0003e600080000ff */
[----:B------:R-:W-:Y:S01]  /*3b20*/  LOP3.LUT R11, R11, UR6, RZ, 0x3c, !PT ;  /* 0x000000060b0b7c12 */ /* 0x000fe2000f8e3cff */
[----:B------:R-:W-:Y:S07]  /*3b30*/  @P1 BRA `(.L_x_66) ;  /* 0xfffffff800881947 */ /* 0x000fee000383ffff */
[----:B------:R-:W2:Y:S01]  /*3b40*/  S2UR UR8, SR_CgaCtaId ;  /* 0x00000000000879c3 */ /* 0x000ea20000008800 */
[----:B------:R-:W-:Y:S01]  /*3b50*/  ELECT P0, URZ, PT ;  /* 0x0000000000ff782f */ /* 0x000fe20003800000 */
[----:B------:R-:W-:Y:S01]  /*3b60*/  IMAD.MOV.U32 R0, RZ, RZ, 0x1 ;  /* 0x00000001ff007424 */ /* 0x000fe200078e00ff */
[----:B------:R-:W-:Y:S01]  /*3b70*/  UIADD3 UR26, UPT, UPT, UR26, 0xd0, URZ ;  /* 0x000000d01a1a7890 */ /* 0x000fe2000fffe0ff */
[----:B------:R-:W-:Y:S01]  /*3b80*/  SHF.L.U32 R3, R11, 0x1f, RZ ;  /* 0x0000001f0b037819 */ /* 0x000fe200000006ff */
[----:B------:R-:W-:-:S03]  /*3b90*/  UMOV UR4, 0x40 ;  /* 0x0000004000047882 */ /* 0x000fc60000000000 */
[----:B------:R-:W-:Y:S01]  /*3ba0*/  UVIRTCOUNT.DEALLOC.SMPOOL 0x80 ;  /* 0x000000800000784c */ /* 0x000fe20000000000 */
[----:B--2---:R-:W-:Y:S02]  /*3bb0*/  ULEA UR8, UR8, UR4, 0x18 ;  /* 0x0000000408087291 */ /* 0x004fe4000f8ec0ff */
[----:B------:R-:W-:-:S07]  /*3bc0*/  ULEA UR4, UR30, UR26, 0x3 ;  /* 0x0000001a1e047291 */ /* 0x000fce000f8e18ff */
[----:B------:R2:W-:Y:S02]  /*3bd0*/  @P0 STS.U8 [UR8+0x1c], R0 ;  /* 0x00001c00ff000988 */ /* 0x0005e40008000008 */
[----:B------:R-:W4:Y:S02]  /*3be0*/  SYNCS.PHASECHK.TRANS64.TRYWAIT P0, [UR4], R3 ;  /* 0x00000003ff0075a7 */ /* 0x000f240008001104 */
[----:B--2-4-:R-:W-:Y:S05]  /*3bf0*/  @!P0 BRA `(.L_x_67) ;  /* 0x00000070005c8947 */ /* 0x014fea0003800000 */
.L_x_194:
[----:B------:R-:W-:-:S04]  /*3c00*/  UIADD3 UR4, UPT, UPT, UR30, 0x1, URZ ;  /* 0x000000011e047890 */ /* 0x000fc8000fffe0ff */
[----:B------:R-:W-:-:S04]  /*3c10*/  UISETP.NE.AND UP0, UPT, UR4, 0x4, UPT ;  /* 0x000000040400788c */ /* 0x000fc8000bf05270 */
[----:B------:R-:W-:Y:S02]  /*3c20*/  USEL UR6, URZ, 0x1, UP0 ;  /* 0x00000001ff067887 */ /* 0x000fe40008000000 */
[----:B------:R-:W-:-:S04]  /*3c30*/  USEL UR4, UR4, URZ, UP0 ;  /* 0x000000ff04047287 */ /* 0x000fc80008000000 */
[----:B-1----:R-:W-:Y:S01]  /*3c40*/  ULEA UR5, UR4, UR26, 0x3 ;  /* 0x0000001a04057291 */ /* 0x002fe2000f8e18ff */
[----:B------:R-:W-:-:S04]  /*3c50*/  LOP3.LUT R2, R11, UR6, RZ, 0x3c, !PT ;  /* 0x000000060b027c12 */ /* 0x000fc8000f8e3cff */
[----:B--2---:R-:W-:-:S04]  /*3c60*/  SHF.L.U32 R3, R2, 0x1f, RZ ;  /* 0x0000001f02037819 */ /* 0x004fc800000006ff */
[----:B------:R-:W1:Y:S02]  /*3c70*/  SYNCS.PHASECHK.TRANS64.TRYWAIT P0, [UR5], R3 ;  /* 0x00000003ff0075a7 */ /* 0x000e640008001105 */
[----:B-1----:R-:W-:Y:S05]  /*3c80*/  @!P0 BRA `(.L_x_68) ;  /* 0x0000007000508947 */ /* 0x002fea0003800000 */
.L_x_196:
        /* <DEDUP_REMOVED lines=9> */
.L_x_198:
[----:B------:R-:W-:-:S04]  /*3d20*/  UIADD3 UR4, UPT, UPT, UR4, 0x1, URZ ;  /* 0x0000000104047890 */ /* 0x000fc8000fffe0ff */
[----:B------:R-:W-:-:S04]  /*3d30*/  UISETP.NE.AND UP0, UPT, UR4, 0x4, UPT ;  /* 0x000000040400788c */ /* 0x000fc8000bf05270 */
[----:B------:R-:W-:Y:S02]  /*3d40*/  USEL UR5, URZ, 0x1, UP0 ;  /* 0x00000001ff057887 */ /* 0x000fe40008000000 */
[----:B------:R-:W-:-:S04]  /*3d50*/  USEL UR4, UR4, URZ, UP0 ;  /* 0x000000ff04047287 */ /* 0x000fc80008000000 */
[----:B------:R-:W-:Y:S01]  /*3d60*/  ULEA UR4, UR4, UR26, 0x3 ;  /* 0x0000001a04047291 */ /* 0x000fe2000f8e18ff */
[----:B-1----:R-:W-:-:S04]  /*3d70*/  LOP3.LUT R3, R2, UR5, RZ, 0x3c, !PT ;  /* 0x0000000502037c12 */ /* 0x002fc8000f8e3cff */
[----:B------:R-:W-:-:S04]  /*3d80*/  SHF.L.U32 R3, R3, 0x1f, RZ ;  /* 0x0000001f03037819 */ /* 0x000fc800000006ff */
[----:B------:R-:W1:Y:S02]  /*3d90*/  SYNCS.PHASECHK.TRANS64.TRYWAIT P0, [UR4], R3 ;  /* 0x00000003ff0075a7 */ /* 0x000e640008001104 */
[----:B-1----:R-:W-:Y:S05]  /*3da0*/  @!P0 BRA `(.L_x_70) ;  /* 0x0000007000388947 */ /* 0x002fea0003800000 */
.L_x_200:
[----:B------:R-:W-:Y:S01]  /*3db0*/  NOP ;  /* 0x0000000000007918 */ /* 0x000fe20000000000 */
[----:B-1----:R-:W1:Y:S01]  /*3dc0*/  LDS R0, [UR8+0x14] ;  /* 0x00001408ff007984 */ /* 0x002e620008000800 */
[----:B------:R-:W-:Y:S01]  /*3dd0*/  ULOP3.LUT UR4, UR42, 0xffff, URZ, 0xc0, !UPT ;  /* 0x0000ffff2a047892 */ /* 0x000fe2000f8ec0ff */
[----:B------:R-:W-:Y:S01]  /*3de0*/  UMOV UR5, 0xffff ;  /* 0x0000ffff00057882 */ /* 0x000fe20000000000 */
[----:B------:R-:W-:Y:S02]  /*3df0*/  UMOV UR6, 0x1 ;  /* 0x0000000100067882 */ /* 0x000fe40000000000 */
[----:B------:R-:W-:-:S04]  /*3e00*/  USHF.R.U32.HI UR4, URZ, 0x5, UR4 ;  /* 0x00000005ff047899 */ /* 0x000fc80008011604 */
[----:B------:R-:W-:Y:S02]  /*3e10*/  USHF.L.U32 UR5, UR5, UR4, URZ ;  /* 0x0000000405057299 */ /* 0x000fe400080006ff */
[----:B------:R-:W-:-:S04]  /*3e20*/  USHF.L.U32 UR4, UR6, UR4, URZ ;  /* 0x0000000406047299 */ /* 0x000fc800080006ff */
[----:B-1----:R-:W-:-:S04]  /*3e30*/  LOP3.LUT R0, R0, UR5, RZ, 0xc0, !PT ;  /* 0x0000000500007c12 */ /* 0x002fc8000f8ec0ff */
[----:B------:R-:W-:-:S13]  /*3e40*/  ISETP.NE.AND P0, PT, R0, UR5, PT ;  /* 0x0000000500007c0c */ /* 0x000fda000bf05270 */
[----:B------:R-:W-:Y:S05]  /*3e50*/  @P0 BRA `(.L_x_71) ;  /* 0x0000000000580947 */ /* 0x000fea0003800000 */
[----:B------:R-:W1:Y:S02]  /*3e60*/  LDS R0, [UR8+0x18] ;  /* 0x00001808ff007984 */ /* 0x000e640008000800 */
[----:B-1----:R-:W-:-:S04]  /*3e70*/  LOP3.LUT R0, R0, UR4, RZ, 0xc0, !PT ;  /* 0x0000000400007c12 */ /* 0x002fc8000f8ec0ff */
[----:B------:R-:W-:-:S13]  /*3e80*/  ISETP.NE.AND P0, PT, R0, UR4, PT ;  /* 0x0000000400007c0c */ /* 0x000fda000bf05270 */
[----:B------:R-:W-:Y:S05]  /*3e90*/  @P0 BRA `(.L_x_72) ;  /* 0x00000000003c0947 */ /* 0x000fea0003800000 */
[----:B------:R-:W1:Y:S01]  /*3ea0*/  S2R R2, SR_LANEID ;  /* 0x0000000000027919 */ /* 0x000e620000000000 */
[----:B------:R-:W-:Y:S01]  /*3eb0*/  ULOP3.LUT UR5, URZ, UR5, URZ, 0x33, !UPT ;  /* 0x00000005ff057292 */ /* 0x000fe2000f8e33ff */
[----:B------:R-:W-:Y:S01]  /*3ec0*/  LOP3.LUT R4, RZ, UR4, RZ, 0x33, !PT ;  /* 0x00000004ff047c12 */ /* 0x000fe2000f8e33ff */
[----:B------:R-:W-:Y:S02]  /*3ed0*/  VOTEU.ANY UR4, UPT, PT ;  /* 0x0000000000047886 */ /* 0x000fe400038e0100 */
[----:B------:R-:W-:Y:S01]  /*3ee0*/  UFLO.U32 UR4, UR4 ;  /* 0x00000004000472bd */ /* 0x000fe200080e0000 */
[----:B------:R-:W2:Y:S01]  /*3ef0*/  REDUX UR6, R4 ;  /* 0x00000000040673c4 */ /* 0x000ea20000000000 */
[----:B------:R-:W-:-:S06]  /*3f00*/  IMAD.U32 R0, RZ, RZ, UR5 ;  /* 0x00000005ff007e24 */ /* 0x000fcc000f8e00ff */
[----:B------:R4:W-:Y:S01]  /*3f10*/  UTCATOMSWS.AND URZ, UR5 ;  /* 0x0000000500ff79e3 */ /* 0x0009e20008000000 */
[----:B------:R-:W3:Y:S01]  /*3f20*/  REDUX UR7, R0 ;  /* 0x00000000000773c4 */ /* 0x000ee20000000000 */
[----:B-1----:R-:W-:Y:S01]  /*3f30*/  ISETP.EQ.U32.AND P0, PT, R2, UR4, PT ;  /* 0x0000000402007c0c */ /* 0x002fe2000bf02070 */
[----:B--2---:R-:W-:Y:S01]  /*3f40*/  IMAD.U32 R2, RZ, RZ, UR6 ;  /* 0x00000006ff027e24 */ /* 0x004fe2000f8e00ff */
[----:B---3--:R-:W-:-:S11]  /*3f50*/  MOV R3, UR7 ;  /* 0x0000000700037c02 */ /* 0x008fd60008000f00 */
[----:B------:R4:W-:Y:S04]  /*3f60*/  @P0 ATOMS.AND RZ, [UR8+0x14], R3 ;  /* 0x00001403ffff098c */ /* 0x0009e8000a800008 */
[----:B------:R4:W-:Y:S01]  /*3f70*/  @P0 ATOMS.AND RZ, [UR8+0x18], R2 ;  /* 0x00001802ffff098c */ /* 0x0009e2000a800008 */
[----:B------:R-:W-:Y:S05]  /*3f80*/  BRA `(.L_x_73) ;  /* 0x0000000000147947 */ /* 0x000fea0003800000 */
.L_x_72:
[----:B------:R-:W-:Y:S02]  /*3f90*/  MOV R2, 0x3fb0 ;  /* 0x00003fb000027802 */ /* 0x000fe40000000f00 */
[----:B---3-5:R-:W-:Y:S05]  /*3fa0*/  CALL.REL.NOINC `($__internal_0_$__cuda_sm10x_tcgen05_guardrail_trap_col_being_dealloced_not_returned_by_alloc) ;  /* 0x0000007400d07944 */ /* 0x028fea0003c00000 */
[----:B------:R-:W-:Y:S05]  /*3fb0*/  BRA `(.L_x_73) ;  /* 0x0000000000087947 */ /* 0x000fea0003800000 */
.L_x_71:
[----:B------:R-:W-:Y:S02]  /*3fc0*/  MOV R2, 0x3fe0 ;  /* 0x00003fe000027802 */ /* 0x000fe40000000f00 */
[----:B---3-5:R-:W-:Y:S05]  /*3fd0*/  CALL.REL.NOINC `($__internal_2_$__cuda_sm10x_tcgen05_guardrail_trap_unallocated_columns_being_dealloced) ;  /* 0x0000007400dc7944 */ /* 0x028fea0003c00000 */
.L_x_73:
[----:B------:R-:W-:Y:S01]  /*3fe0*/  NOP ;  /* 0x0000000000007918 */ /* 0x000fe20000000000 */
[----:B----4-:R-:W-:Y:S05]  /*3ff0*/  EXIT ;  /* 0x000000000000794d */ /* 0x010fea0003800000 */
.L_x_55:
[----:B------:R-:W-:-:S09]  /*4000*/  UISETP.NE.OR UP0, UPT, UR17, 0x3, !UP3 ;  /* 0x000000031100788c */ /* 0x000fd2000df05670 */
[----:B------:R-:W-:Y:S05]  /*4010*/  BRA.U UP0, `(.L_x_74) ;  /* 0x0000001500d87547 */ /* 0x000fea000b800000 */
[----:B------:R-:W2:Y:S01]  /*4020*/  S2UR UR10, SR_CgaCtaId ;  /* 0x00000000000a79c3 */ /* 0x000ea20000008800 */
[----:B------:R-:W3:Y:S01]  /*4030*/  LDCU UR46, c[0x0][0x370] ;  /* 0x00006e00ff2e77ac */ /* 0x000ee20008000800 */
[----:B------:R-:W-:Y:S01]  /*4040*/  HFMA2 R14, -RZ, RZ, 0, 0 ;  /* 0x00000000ff0e7431 */ /* 0x000fe200000001ff */
[----:B------:R-:W-:Y:S01]  /*4050*/  MOV R13, RZ ;  /* 0x000000ff000d7202 */ /* 0x000fe20000000f00 */
[----:B------:R-:W-:Y:S01]  /*4060*/  HFMA2 R7, -RZ, RZ, 0, 0.0078125 ;  /* 0x00002000ff077431 */ /* 0x000fe200000001ff */
[----:B------:R-:W3:Y:S03]  /*4070*/  LDCU.128 UR48, c[0x0][0xb10] ;  /* 0x00016200ff3077ac */ /* 0x000ee60008000c00 */
[----:B------:R-:W4:Y:S01]  /*4080*/  LDC.64 R16, c[0x0][0x348] ;  /* 0x0000d200ff107b82 */ /* 0x000f220000000a00 */
[----:B------:R-:W1:Y:S01]  /*4090*/  LDCU UR39, c[0x0][0x374] ;  /* 0x00006e80ff2777ac */ /* 0x000e620008000800 */
[----:B------:R-:W2:Y:S06]  /*40a0*/  LDCU UR15, c[0x0][0xb0c] ;  /* 0x00016180ff0f77ac */ /* 0x000eac0008000800 */
[----:B------:R-:W4:Y:S01]  /*40b0*/  LDC.64 R2, c[0x0][0x888] ;  /* 0x00022200ff027b82 */ /* 0x000f220000000a00 */
[----:B------:R-:W4:Y:S01]  /*40c0*/  LDCU UR54, c[0x0][0xb20] ;  /* 0x00016400ff3677ac */ /* 0x000f220008000800 */
[----:B------:R-:W4:Y:S06]  /*40d0*/  LDCU UR4, c[0x0][0xb30] ;  /* 0x00016600ff0477ac */ /* 0x000f2c0008000800 */
[----:B------:R-:W4:Y:S01]  /*40e0*/  LDC.64 R4, c[0x0][0x890] ;  /* 0x00022400ff047b82 */ /* 0x000f220000000a00 */
[----:B------:R-:W-:Y:S01]  /*40f0*/  UMOV UR21, 0x400 ;  /* 0x0000040000157882 */ /* 0x000fe20000000000 */
[----:B---3--:R-:W-:-:S02]  /*4100*/  UIMAD.WIDE.U32 UR6, UR46, UR48, URZ ;  /* 0x000000302e0672a5 */ /* 0x008fc4000f8e00ff */
[----:B-1----:R-:W-:Y:S02]  /*4110*/  UIMAD.WIDE.U32 UR8, UR39, UR51, URZ ;  /* 0x00000033270872a5 */ /* 0x002fe4000f8e00ff */
[----:B--2---:R-:W-:Y:S02]  /*4120*/  ULEA UR21, UR10, UR21, 0x18 ;  /* 0x000000150a157291 */ /* 0x004fe4000f8ec0ff */
[----:B------:R-:W-:Y:S02]  /*4130*/  UPLOP3.LUT UP1, UPT, UPT, UPT, UPT, 0x40, 0x4 ;  /* 0x000000000004789c */ /* 0x000fe40003f2e870 */
[----:B------:R-:W-:Y:S02]  /*4140*/  UIADD3 UR41, UPT, UPT, UR21, 0x40, URZ ;  /* 0x0000004015297890 */ /* 0x000fe4000fffe0ff */
[----:B------:R-:W-:Y:S02]  /*4150*/  UIADD3 UR33, UPT, UPT, UR21, 0x48, URZ ;  /* 0x0000004815217890 */ /* 0x000fe4000fffe0ff */
[----:B------:R-:W-:-:S02]  /*4160*/  UIADD3 UR25, UPT, UPT, UR21, 0x50, URZ ;  /* 0x0000005015197890 */ /* 0x000fc4000fffe0ff */
[----:B------:R-:W-:Y:S01]  /*4170*/  UIADD3 UR17, UPT, UPT, UR21, 0x58, URZ ;  /* 0x0000005815117890 */ /* 0x000fe2000fffe0ff */
[----:B------:R-:W-:Y:S01]  /*4180*/  UMOV UR6, UR7 ;  /* 0x0000000700067c82 */ /* 0x000fe20008000000 */
[----:B------:R-:W-:Y:S01]  /*4190*/  UMOV UR47, UR9 ;  /* 0x00000009002f7c82 */ /* 0x000fe20008000000 */
[----:B------:R-:W-:Y:S02]  /*41a0*/  UISETP.GE.AND UP0, UPT, UR45, 0x1, UPT ;  /* 0x000000012d00788c */ /* 0x000fe4000bf06270 */
[----:B------:R-:W-:Y:S01]  /*41b0*/  UISETP.NE.AND UP4, UPT, UR45, 0x1, UPT ;  /* 0x000000012d00788c */ /* 0x000fe2000bf85270 */
[----:B------:R-:W1:Y:S01]  /*41c0*/  LDCU.64 UR22, c[0x0][0xb28] ;  /* 0x00016500ff1677ac */ /* 0x000e620008000a00 */
[----:B------:R-:W-:Y:S02]  /*41d0*/  UISETP.NE.AND UP6, UPT, UR15, 0x1, UPT ;  /* 0x000000010f00788c */ /* 0x000fe4000bfc5270 */
[----:B------:R-:W-:Y:S02]  /*41e0*/  UISETP.NE.AND UP5, UPT, UR50, 0x1, UPT ;  /* 0x000000013200788c */ /* 0x000fe4000bfa5270 */
[----:B------:R-:W-:-:S02]  /*41f0*/  USHF.R.U32.HI UR52, URZ, UR49, UR6 ;  /* 0x00000031ff347299 */ /* 0x000fc40008011606 */
[----:B------:R-:W-:Y:S02]  /*4200*/  UPRMT UR37, UR10, 0x654, UR41 ;  /* 0x000006540a257896 */ /* 0x000fe40008000029 */
[----:B------:R-:W-:Y:S02]  /*4210*/  UPRMT UR31, UR10, 0x654, UR33 ;  /* 0x000006540a1f7896 */ /* 0x000fe40008000021 */
[----:B------:R-:W-:Y:S02]  /*4220*/  UPRMT UR30, UR10, 0x654, UR25 ;  /* 0x000006540a1e7896 */ /* 0x000fe40008000019 */
[----:B------:R-:W-:Y:S02]  /*4230*/  UPRMT UR29, UR10, 0x654, UR17 ;  /* 0x000006540a1d7896 */ /* 0x000fe40008000011 */
[----:B----4-:R-:W-:Y:S02]  /*4240*/  USHF.R.U32.HI UR47, URZ, UR54, UR47 ;  /* 0x00000036ff2f7299 */ /* 0x010fe4000801162f */
[----:B------:R-:W-:-:S11]  /*4250*/  UISETP.NE.AND UP3, UPT, UR4, 0x1, UPT ;  /* 0x000000010400788c */ /* 0x000fd6000bf65270 */
.L_x_89:
[C---:B------:R-:W-:Y:S02]  /*4260*/  LEA R12, R14.reuse, UR21, 0x3 ;  /* 0x000000150e0c7c11 */ /* 0x040fe4000f8e18ff */
[----:B------:R-:W-:Y:S02]  /*4270*/  SHF.L.U32 R9, R13, 0x1f, RZ ;  /* 0x0000001f0d097819 */ /* 0x000fe400000006ff */
[----:B------:R-:W-:Y:S02]  /*4280*/  LEA R10, R14, UR21, 0x4 ;  /* 0x000000150e0a7c11 */ /* 0x000fe4000f8e20ff */
[----:B--2---:R-:W2:Y:S02]  /*4290*/  SYNCS.PHASECHK.TRANS64.TRYWAIT P0, [R12+URZ+0x90], R9 ;  /* 0x000090090c0075a7 */ /* 0x004ea400080011ff */
[----:B--2---:R-:W-:Y:S05]  /*42a0*/  @!P0 BRA `(.L_x_75) ;  /* 0x0000006c00108947 */ /* 0x004fea0003800000 */
.L_x_201:
[----:B--2---:R-:W2:Y:S01]  /*42b0*/  LDS.128 R8, [R10+0x120] ;  /* 0x000120000a087984 */ /* 0x004ea20000000c00 */
[----:B------:R-:W-:Y:S01]  /*42c0*/  UISETP.GE.AND UP0, UPT, UR45, 0x1, UPT ;  /* 0x000000012d00788c */ /* 0x000fe2000bf06270 */
[----:B------:R-:W-:Y:S01]  /*42d0*/  @!PT LDS RZ, [RZ] ;  /* 0x00000000fffff984 */ /* 0x000fe20000000800 */
[----:B------:R-:W-:Y:S01]  /*42e0*/  @!PT LDS RZ, [RZ] ;  /* 0x00000000fffff984 */ /* 0x000fe20000000800 */
[----:B------:R-:W-:Y:S01]  /*42f0*/  @!PT LDS RZ, [RZ] ;  /* 0x00000000fffff984 */ /* 0x000fe20000000800 */
[----:B------:R-:W-:Y:S01]  /*4300*/  @!PT LDS RZ, [RZ] ;  /* 0x00000000fffff984 */ /* 0x000fe20000000800 */
[----:B------:R3:W-:Y:S06]  /*4310*/  MEMBAR.ALL.CTA ;  /* 0x0000000000007992 */ /* 0x0007ec0000008000 */
[----:B---3--:R-:W3:Y:S01]  /*4320*/  FENCE.VIEW.ASYNC.S ;  /* 0x00000000000073c6 */ /* 0x008ee20000000000 */
[----:B--2---:R-:W-:Y:S11]  /*4330*/  LOP3.LUT P0, RZ, R10, 0x1, RZ, 0xc0, !PT ;  /* 0x000000010aff7812 */ /* 0x004ff6000780c0ff */
[----:B------:R-:W-:Y:S02]  /*4340*/  @!UPT UIADD3 URZ, UPT, UPT, URZ, URZ, URZ ;  /* 0x000000fffffff290 */ /* 0x000fe4000fffe0ff */
[----:B---3--:R-:W-:Y:S01]  /*4350*/  VOTEU.ANY UP2, P0 ;  /* 0x0000000000ff7886 */ /* 0x008fe20000040100 */
[----:B------:R-:W-:Y:S11]  /*4360*/  PLOP3.LUT P0, PT, PT, PT, UP2, 0x80, 0x8 ;  /* 0x000000000008781c */ /* 0x000ff60003f0f028 */
[----:B------:R-:W-:Y:S02]  /*4370*/  @!UPT UIADD3 URZ, UPT, UPT, URZ, URZ, URZ ;  /* 0x000000fffffff290 */ /* 0x000fe4000fffe0ff */
[----:B------:R-:W-:Y:S02]  /*4380*/  @P0 SHF.R.U32.HI R0, RZ, 0x10, R9 ;  /* 0x00000010ff000819 */ /* 0x000fe40000011609 */
[----:B------:R-:W-:Y:S02]  /*4390*/  @P0 MOV R6, R8 ;  /* 0x0000000800060202 */ /* 0x000fe40000000f00 */
[----:B------:R-:W-:Y:S01]  /*43a0*/  @P0 R2UR UR4, R0 ;  /* 0x00000000000402ca */ /* 0x000fe200000e0000 */
[----:B------:R-:W-:Y:S01]  /*43b0*/  VIADD R0, R12, 0xa0 ;  /* 0x000000a00c007836 */ /* 0x000fe20000000000 */
[----:B------:R-:W-:Y:S02]  /*43c0*/  @P0 LOP3.LUT R8, R9, 0xffff, RZ, 0xc0, !PT ;  /* 0x0000ffff09080812 */ /* 0x000fe400078ec0ff */
[----:B------:R-:W-:Y:S02]  /*43d0*/  @P0 R2UR UR6, R6 ;  /* 0x00000000060602ca */ /* 0x000fe400000e0000 */
[----:B------:R-:W-:Y:S02]  /*43e0*/  PRMT R0, RZ, 0x654, R0 ;  /* 0x00000654ff007816 */ /* 0x000fe40000000000 */
[----:B------:R-:W-:Y:S02]  /*43f0*/  @P0 R2UR UR5, R8 ;  /* 0x00000000080502ca */ /* 0x000fe400000e0000 */
[----:B------:R2:W-:Y:S03]  /*4400*/  SYNCS.ARRIVE.TRANS64.RED.A1T0 RZ, [R0+URZ], RZ ;  /* 0x000000ff00ff79a7 */ /* 0x0005e600081004ff */
[----:B------:R-:W-:Y:S04]  /*4410*/  @UP2 UMOV UR38, UR4 ;  /* 0x0000000400262c82 */ /* 0x000fe80008000000 */
[----:B------:R-:W-:Y:S04]  /*4420*/  @UP2 UMOV UR14, UR6 ;  /* 0x00000006000e2c82 */ /* 0x000fe80008000000 */
[----:B------:R-:W-:Y:S01]  /*4430*/  @UP2 UMOV UR13, UR5 ;  /* 0x00000005000d2c82 */ /* 0x000fe20008000000 */
[----:B------:R-:W-:Y:S05]  /*4440*/  BRA.U !UP0, `(.L_x_76) ;  /* 0x0000000108a47547 */ /* 0x000fea000b800000 */
[----:B------:R-:W-:Y:S02]  /*4450*/  UIMAD.WIDE.U32 UR18, UR13, UR51, URZ ;  /* 0x000000330d1272a5 */ /* 0x000fe4000f8e00ff */
[----:B------:R-:W-:Y:S02]  /*4460*/  UIMAD.WIDE.U32 UR26, UR14, UR48, URZ ;  /* 0x000000300e1a72a5 */ /* 0x000fe4000f8e00ff */
[----:B------:R-:W-:Y:S02]  /*4470*/  USEL UR4, UR39, UR47, !UP5 ;  /* 0x0000002f27047287 */ /* 0x000fe4000e800000 */
[----:B------:R-:W-:Y:S02]  /*4480*/  USEL UR7, UR46, UR52, !UP6 ;  /* 0x000000342e077287 */ /* 0x000fe4000f000000 */
[----:B-1----:R-:W-:Y:S02]  /*4490*/  UIMAD.WIDE.U32 UR8, UR4, UR22, URZ ;  /* 0x00000016040872a5 */ /* 0x002fe4000f8e00ff */
[----:B------:R-:W-:Y:S01]  /*44a0*/  UIMAD.WIDE.U32 UR10, UR7, UR22, URZ ;  /* 0x00000016070a72a5 */ /* 0x000fe2000f8e00ff */
[----:B------:R-:W-:Y:S02]  /*44b0*/  UMOV UR5, UR19 ;  /* 0x0000001300057c82 */ /* 0x000fe40008000000 */
[----:B------:R-:W-:Y:S03]  /*44c0*/  USHF.R.U32.HI UR6, URZ, UR54, UR5 ;  /* 0x00000036ff067299 */ /* 0x000fe60008011605 */
[----:B------:R-:W-:Y:S01]  /*44d0*/  UMOV UR5, UR27 ;  /* 0x0000001b00057c82 */ /* 0x000fe20008000000 */
[----:B------:R-:W-:Y:S02]  /*44e0*/  USEL UR6, UR13, UR6, !UP5 ;  /* 0x000000060d067287 */ /* 0x000fe4000e800000 */
[----:B------:R-:W-:Y:S03]  /*44f0*/  USHF.R.U32.HI UR12, URZ, UR49, UR5 ;  /* 0x00000031ff0c7299 */ /* 0x000fe60008011605 */
[----:B------:R-:W-:Y:S02]  /*4500*/  UMOV UR5, UR9 ;  /* 0x0000000900057c82 */ /* 0x000fe40008000000 */
[----:B------:R-:W-:Y:S03]  /*4510*/  @UP4 USHF.R.U32.HI UR4, URZ, UR23, UR5 ;  /* 0x00000017ff044299 */ /* 0x000fe60008011605 */
[----:B------:R-:W-:Y:S01]  /*4520*/  UMOV UR5, UR11 ;  /* 0x0000000b00057c82 */ /* 0x000fe20008000000 */
[----:B------:R-:W-:Y:S02]  /*4530*/  UIMAD UR4, UR45, UR4, URZ ;  /* 0x000000042d0472a4 */ /* 0x000fe4000f8e02ff */
[----:B------:R-:W-:Y:S02]  /*4540*/  @UP4 USHF.R.U32.HI UR7, URZ, UR23, UR5 ;  /* 0x00000017ff074299 */ /* 0x000fe40008011605 */
[----:B------:R-:W-:Y:S02]  /*4550*/  UIMAD.WIDE.U32 UR10, UR6, UR22, URZ ;  /* 0x00000016060a72a5 */ /* 0x000fe4000f8e00ff */
[----:B------:R-:W-:Y:S02]  /*4560*/  USEL UR5, UR14, UR12, !UP6 ;  /* 0x0000000c0e057287 */ /* 0x000fe4000f000000 */
[----:B------:R-:W-:Y:S02]  /*4570*/  UIMAD UR8, UR45, UR7, URZ ;  /* 0x000000072d0872a4 */ /* 0x000fe4000f8e02ff */
[----:B------:R-:W-:Y:S03]  /*4580*/  UISETP.GE.AND UP0, UPT, UR6, UR4, UPT ;  /* 0x000000040600728c */ /* 0x000fe6000bf06270 */
[----:B------:R-:W-:Y:S01]  /*4590*/  UMOV UR4, UR11 ;  /* 0x0000000b00047c82 */ /* 0x000fe20008000000 */
[----:B------:R-:W-:Y:S02]  /*45a0*/  UISETP.GE.OR UP0, UPT, UR5, UR8, UP0 ;  /* 0x000000080500728c */ /* 0x000fe40008706670 */
[----:B------:R-:W-:Y:S02]  /*45b0*/  USHF.R.U32.HI UR4, URZ, UR23, UR4 ;  /* 0x00000017ff047299 */ /* 0x000fe40008011604 */
[----:B------:R-:W-:Y:S02]  /*45c0*/  UIMAD.WIDE.U32 UR8, UR5, UR22, URZ ;  /* 0x00000016050872a5 */ /* 0x000fe4000f8e00ff */
[----:B------:R-:W-:Y:S04]  /*45d0*/  USEL UR10, UR6, UR4, !UP4 ;  /* 0x00000004060a7287 */ /* 0x000fe8000e000000 */
[----:B------:R-:W-:Y:S01]  /*45e0*/  UIADD3 UR11, UPT, UPT, -UR10, URZ, URZ ;  /* 0x000000ff0a0b7290 */ /* 0x000fe2000fffe1ff */
[----:B------:R-:W-:Y:S02]  /*45f0*/  @!UP0 UMOV UR4, UR9 ;  /* 0x0000000900048c82 */ /* 0x000fe40008000000 */
[----:B------:R-:W-:Y:S02]  /*4600*/  @!UP0 USHF.R.U32.HI UR4, URZ, UR23, UR4 ;  /* 0x00000017ff048299 */ /* 0x000fe40008011604 */
[----:B------:R-:W-:Y:S02]  /*4610*/  UIMAD UR8, UR45, UR11, UR6 ;  /* 0x0000000b2d0872a4 */ /* 0x000fe4000f8e0206 */
[----:B------:R-:W-:Y:S04]  /*4620*/  @!UP0 USEL UR4, UR5, UR4, !UP4 ;  /* 0x0000000405048287 */ /* 0x000fe8000e000000 */
[----:B------:R-:W-:Y:S02]  /*4630*/  @!UP0 UIMAD UR7, UR7, UR8, UR4 ;  /* 0x00000008070782a4 */ /* 0x000fe4000f8e0204 */
[----:B------:R-:W-:Y:S02]  /*4640*/  @!UP0 UIADD3 UR9, UPT, UPT, UR10, -UR4, URZ ;  /* 0x800000040a098290 */ /* 0x000fe4000fffe0ff */
[----:B------:R-:W-:Y:S02]  /*4650*/  UIADD3 UR8, UPT, UPT, -UR6, URZ, URZ ;  /* 0x000000ff06087290 */ /* 0x000fe4000fffe1ff */
[----:B------:R-:W-:Y:S02]  /*4660*/  UIADD3 UR4, UPT, UPT, -UR5, URZ, URZ ;  /* 0x000000ff05047290 */ /* 0x000fe4000fffe1ff */
[----:B------:R-:W-:Y:S03]  /*4670*/  @!UP0 UIMAD UR6, UR9, UR45, UR5 ;  /* 0x0000002d090682a4 */ /* 0x000fe6000f8e0205 */
[----:B------:R-:W-:Y:S01]  /*4680*/  @!UP0 UMOV UR5, UR7 ;  /* 0x0000000700058c82 */ /* 0x000fe20008000000 */
[----:B------:R-:W-:Y:S02]  /*4690*/  UIMAD UR7, UR15, UR4, UR14 ;  /* 0x000000040f0772a4 */ /* 0x000fe4000f8e020e */
[----:B------:R-:W-:Y:S02]  /*46a0*/  UIMAD UR4, UR50, UR8, UR13 ;  /* 0x00000008320472a4 */ /* 0x000fe4000f8e020d */
[----:B------:R-:W-:Y:S02]  /*46b0*/  UIMAD UR14, UR5, UR15, UR7 ;  /* 0x0000000f050e72a4 */ /* 0x000fe4000f8e0207 */
[----:B------:R-:W-:Y:S11]  /*46c0*/  UIMAD UR13, UR6, UR50, UR4 ;  /* 0x00000032060d72a4 */ /* 0x000ff6000f8e0204 */
[----:B------:R-:W-:Y:S01]  /*46d0*/  @!UPT UIADD3 URZ, UPT, UPT, URZ, URZ, URZ ;  /* 0x000000fffffff290 */ /* 0x000fe2000fffe0ff */
.L_x_76:
[----:B------:R-:W3:Y:S01]  /*46e0*/  @!UP3 LDCU.128 UR8, c[0x0][0xb10] ;  /* 0x00016200ff08b7ac */ /* 0x000ee20008000c00 */
[----:B------:R-:W-:Y:S01]  /*46f0*/  IMAD.MOV.U32 R10, RZ, RZ, 0x1 ;  /* 0x00000001ff0a7424 */ /* 0x000fe200078e00ff */
[C---:B------:R-:W-:Y:S02]  /*4700*/  ISETP.NE.U32.AND P1, PT, R4.reuse, RZ, PT ;  /* 0x000000ff0400720c */ /* 0x040fe40003f25070 */
[----:B------:R-:W-:Y:S02]  /*4710*/  ISETP.NE.U32.AND P0, PT, R4, RZ, PT ;  /* 0x000000ff0400720c */ /* 0x000fe40003f05070 */
[C---:B------:R-:W-:Y:S01]  /*4720*/  ISETP.NE.AND.EX P1, PT, R5.reuse, RZ, PT, P1 ;  /* 0x000000ff0500720c */ /* 0x040fe20003f25310 */
[----:B------:R-:W4:Y:S01]  /*4730*/  @!UP3 LDCU UR5, c[0x0][0xb0c] ;  /* 0x00016180ff05b7ac */ /* 0x000f220008000800 */
[----:B------:R-:W-:Y:S02]  /*4740*/  ISETP.NE.AND.EX P0, PT, R5, RZ, PT, P0 ;  /* 0x000000ff0500720c */ /* 0x000fe40003f05300 */
[----:B------:R-:W-:Y:S01]  /*4750*/  SHF.L.U32 R10, R10, 0x1f, RZ ;  /* 0x0000001f0a0a7819 */ /* 0x000fe200000006ff */
[----:B------:R-:W-:Y:S02]  /*4760*/  USHF.L.U32 UR43, UR16, 0x6, URZ ;  /* 0x00000006102b7899 */ /* 0x000fe400080006ff */
[----:B------:R-:W-:Y:S02]  /*4770*/  USHF.L.U32 UR42, UR20, 0x8, URZ ;  /* 0x00000008142a7899 */ /* 0x000fe400080006ff */
[----:B---3--:R-:W-:Y:S07]  /*4780*/  UIMAD.WIDE.U32 UR6, UR14, UR8, URZ ;  /* 0x000000080e0672a5 */ /* 0x008fee000f8e00ff */
[----:B------:R-:W-:Y:S01]  /*4790*/  @!UP3 UMOV UR4, UR7 ;  /* 0x000000070004bc82 */ /* 0x000fe20008000000 */
[----:B----4-:R-:W-:Y:S02]  /*47a0*/  @!UP3 UISETP.NE.AND UP0, UPT, UR5, 0x1, UPT ;  /* 0x000000010500b88c */ /* 0x010fe4000bf05270 */
[----:B------:R-:W-:Y:S02]  /*47b0*/  @!UP3 USHF.R.U32.HI UR4, URZ, UR9, UR4 ;  /* 0x00000009ff04b299 */ /* 0x000fe40008011604 */
[----:B------:R-:W-:Y:S02]  /*47c0*/  UIMAD.WIDE.U32 UR6, UR13, UR11, URZ ;  /* 0x0000000b0d0672a5 */ /* 0x000fe4000f8e00ff */
[----:B------:R-:W-:Y:S02]  /*47d0*/  @!UP3 USEL UR8, UR14, UR4, !UP0 ;  /* 0x000000040e08b287 */ /* 0x000fe4000c000000 */
[----:B------:R-:W-:Y:S03]  /*47e0*/  @!UP3 UISETP.NE.AND UP0, UPT, UR10, 0x1, UPT ;  /* 0x000000010a00b88c */ /* 0x000fe6000bf05270 */
[----:B------:R-:W-:Y:S02]  /*47f0*/  @!UP3 UMOV UR6, UR7 ;  /* 0x000000070006bc82 */ /* 0x000fe40008000000 */
[----:B------:R-:W3:Y:S02]  /*4800*/  @!UP3 LDCU UR4, c[0x0][0xb20] ;  /* 0x00016400ff04b7ac */ /* 0x000ee40008000800 */
[----:B---3--:R-:W-:Y:S04]  /*4810*/  @!UP3 USHF.R.U32.HI UR6, URZ, UR4, UR6 ;  /* 0x00000004ff06b299 */ /* 0x008fe80008011606 */
[----:B------:R-:W-:Y:S04]  /*4820*/  @!UP3 USEL UR6, UR13, UR6, !UP0 ;  /* 0x000000060d06b287 */ /* 0x000fe8000c000000 */
[----:B------:R-:W-:Y:S02]  /*4830*/  @!UP3 UIADD3 UR4, UPT, UPT, -UR8, UR6, URZ ;  /* 0x000000060804b290 */ /* 0x000fe4000fffe1ff */
[----:B------:R-:W-:Y:S02]  /*4840*/  @!UP3 UIADD3 UR6, UPT, UPT, UR8, -UR6, URZ ;  /* 0x800000060806b290 */ /* 0x000fe4000fffe0ff */
[----:B------:R-:W-:Y:S02]  /*4850*/  @!UP3 UIMAD UR14, UR4, UR5, UR14 ;  /* 0x00000005040eb2a4 */ /* 0x000fe4000f8e020e */
[----:B------:R-:W-:Y:S01]  /*4860*/  @!UP3 UIMAD UR13, UR6, UR10, UR13 ;  /* 0x0000000a060db2a4 */ /* 0x000fe2000f8e020d */
[----:B------:R-:W-:Y:S11]  /*4870*/  BRA.U UP1, `(.L_x_77) ;  /* 0x0000000101107547 */ /* 0x000ff6000b800000 */
[----:B--2---:R-:W-:Y:S04]  /*4880*/  MOV R0, UR53 ;  /* 0x0000003500007c02 */ /* 0x004fe80008000f00 */
[----:B------:R-:W-:Y:S04]  /*4890*/  SHF.L.U32 R9, R0, 0x1f, RZ ;  /* 0x0000001f00097819 */ /* 0x000fe800000006ff */
[----:B------:R-:W2:Y:S02]  /*48a0*/  SYNCS.PHASECHK.TRANS64.TRYWAIT P2, [UR21+0x88], R9 ;  /* 0x00008809ff0075a7 */ /* 0x000ea40008041115 */
[----:B--2---:R-:W-:Y:S05]  /*48b0*/  @!P2 BRA `(.L_x_78) ;  /* 0x0000006400a0a947 */ /* 0x004fea0003800000 */
.L_x_77:
[----:B------:R-:W-:Y:S05]  /*48c0*/  @!P1 BRA `(.L_x_79) ;  /* 0x0000000000309947 */ /* 0x000fea0003800000 */
[----:B------:R-:W-:Y:S01]  /*48d0*/  ISETP.NE.U32.AND P1, PT, R2, RZ, PT ;  /* 0x000000ff0200720c */ /* 0x000fe20003f25070 */
[----:B------:R-:W3:Y:S01]  /*48e0*/  LDCU.64 UR4, c[0x0][0x358] ;  /* 0x00006b00ff0477ac */ /* 0x000ee20008000a00 */
[----:B------:R-:W-:Y:S02]  /*48f0*/  IMAD.MOV.U32 R64, RZ, RZ, 0x1 ;  /* 0x00000001ff407424 */ /* 0x000fe400078e00ff */
[----:B------:R-:W-:Y:S11]  /*4900*/  ISETP.NE.AND.EX P1, PT, R3, RZ, PT, P1 ;  /* 0x000000ff0300720c */ /* 0x000ff60003f25310 */
[----:B------:R-:W-:Y:S02]  /*4910*/  @!UPT UIADD3 URZ, UPT, UPT, URZ, URZ, URZ ;  /* 0x000000fffffff290 */ /* 0x000fe4000fffe0ff */
[----:B--2---:R-:W2:Y:S01]  /*4920*/  @P1 LDC.64 R8, c[0x0][0x888] ;  /* 0x00022200ff081b82 */ /* 0x004ea20000000a00 */
[----:B------:R-:W-:Y:S04]  /*4930*/  @P1 IMAD R0, R4, UR36, RZ ;  /* 0x0000002404001c24 */ /* 0x000fe8000f8e02ff */
[----:B--2---:R-:W-:Y:S04]  /*4940*/  @P1 IMAD.WIDE R8, R0, 0x4, R8 ;  /* 0x0000000400081825 */ /* 0x004fe800078e0208 */
[----:B------:R-:W-:Y:S01]  /*4950*/  HFMA2 R0, -RZ, RZ, 0, 5.9604644775390625e-08 ;  /* 0x00000001ff007431 */ /* 0x000fe200000001ff */
[----:B---3-5:R3:W5:Y:S04]  /*4960*/  @P1 LDG.E R26, desc[UR4][R8.64] ;  /* 0x00000004081a1981 */ /* 0x028768000c1e1900 */
[----:B------:R-:W-:Y:S01]  /*4970*/  @!P1 PRMT R64, R0, 0x7610, R64 ;  /* 0x0000761000409816 */ /* 0x000fe20000000040 */
[----:B---3--:R-:W4:Y:S06]  /*4980*/  @!P1 LDC R26, c[0x0][0x880] ;  /* 0x00022000ff1a9b82 */ /* 0x008f2c0000000800 */
.L_x_79:
[----:B----45:R-:W-:Y:S01]  /*4990*/  @!P0 FSETP.EQ.AND P1, PT, R26, RZ, PT ;  /* 0x000000ff1a00820b */ /* 0x030fe20003f22000 */
[----:B------:R-:W-:Y:S01]  /*49a0*/  @!UPT UIADD3 URZ, UPT, UPT, URZ, URZ, URZ ;  /* 0x000000fffffff290 */ /* 0x000fe2000fffe0ff */
[----:B------:R-:W-:Y:S11]  /*49b0*/  @!P0 BRA `(.L_x_80) ;  /* 0x0000000000188947 */ /* 0x000ff60003800000 */
[----:B------:R-:W-:Y:S02]  /*49c0*/  LOP3.LUT P0, RZ, R64, 0xff, RZ, 0xc0, !PT ;  /* 0x000000ff40ff7812 */ /* 0x000fe4000780c0ff */
[----:B------:R-:W-:Y:S04]  /*49d0*/  ISETP.NE.U32.AND P1, PT, R2, RZ, PT ;  /* 0x000000ff0200720c */ /* 0x000fe80003f25070 */
[----:B------:R-:W-:Y:S04]  /*49e0*/  ISETP.NE.AND.EX P1, PT, R3, RZ, PT, P1 ;  /* 0x000000ff0300720c */ /* 0x000fe80003f25310 */
[----:B------:R-:W-:Y:S03]  /*49f0*/  PLOP3.LUT P1, PT, P1, PT, PT, 0x8, 0x80 ;  /* 0x000000000080781c */ /* 0x000fe60000f2e170 */
[----:B------:R-:W-:Y:S11]  /*4a00*/  @P0 FSETP.EQ.AND P1, PT, R26, RZ, PT ;  /* 0x000000ff1a00020b */ /* 0x000ff60003f22000 */
[----:B------:R-:W-:Y:S02]  /*4a10*/  @!UPT UIADD3 URZ, UPT, UPT, URZ, URZ, URZ ;  /* 0x000000fffffff290 */ /* 0x000fe4000fffe0ff */
.L_x_80:
[----:B------:R-:W3:Y:S01]  /*4a20*/  SYNCS.PHASECHK.TRANS64.TRYWAIT P2, [UR21+0x60], R10 ;  /* 0x0000600aff0075a7 */ /* 0x000ee20008041115 */
[----:B------:R-:W-:Y:S04]  /*4a30*/  ELECT P0, URZ, PT ;  /* 0x0000000000ff782f */ /* 0x000fe80003800000 */
[----:B------:R-:W-:Y:S11]  /*4a40*/  PLOP3.LUT P1, PT, P1, P0, PT, 0xf2, 0x2f ;  /* 0x00000000002f781c */ /* 0x000ff60000f21e72 */
[----:B------:R-:W-:Y:S02]  /*4a50*/  @!UPT UIADD3 URZ, UPT, UPT, URZ, URZ, URZ ;  /* 0x000000fffffff290 */ /* 0x000fe4000fffe0ff */
[----:B------:R-:W-:Y:S05]  /*4a60*/  @!P1 IADD3 R6, P0, PT, R16, 0x580, RZ ;  /* 0x0000058010069810 */ /* 0x000fea0007f1e0ff */
[----:B--2---:R-:W-:Y:S01]  /*4a70*/  @!P1 IMAD.X R0, RZ, RZ, R17, P0 ;  /* 0x000000ffff009224 */ /* 0x004fe200000e0611 */
[----:B---3--:R-:W-:Y:S07]  /*4a80*/  @!P2 BRA `(.L_x_81) ;  /* 0x000000640044a947 */ /* 0x008fee0003800000 */
.L_x_204:
[----:B------:R-:W-:Y:S01]  /*4a90*/  @!P1 R2UR UR5, R6 ;  /* 0x00000000060592ca */ /* 0x000fe200000e0000 */
[----:B------:R-:W-:Y:S01]  /*4aa0*/  VOTEU.ALL UP0, P1 ;  /* 0x0000000000ff7886 */ /* 0x000fe20000800000 */
[----:B------:R-:W-:Y:S01]  /*4ab0*/  @!P1 R2UR UR4, R0 ;  /* 0x00000000000492ca */ /* 0x000fe200000e0000 */
[----:B------:R-:W-:Y:S01]  /*4ac0*/  @!P1 IMAD.MOV.U32 R0, RZ, RZ, 0x2000 ;  /* 0x00002000ff009424 */ /* 0x000fe200078e00ff */
[----:B------:R-:W-:Y:S01]  /*4ad0*/  UMOV UR6, 0x0 ;  /* 0x0000000000067882 */ /* 0x000fe20000000000 */
[----:B------:R-:W-:Y:S01]  /*4ae0*/  UMOV UR7, 0x10000000 ;  /* 0x1000000000077882 */ /* 0x000fe20000000000 */
[----:B------:R-:W-:Y:S01]  /*4af0*/  @!UP0 UIADD3 UR40, UPT, UPT, UR21, 0x400, URZ ;  /* 0x0000040015288890 */ /* 0x000fe2000fffe0ff */
[----:B------:R-:W-:Y:S01]  /*4b00*/  @!P1 IADD3 R6, P0, PT, R16, 0x580, RZ ;  /* 0x0000058010069810 */ /* 0x000fe20007f1e0ff */
[----:B------:R-:W-:Y:S01]  /*4b10*/  VOTEU.ALL UP0, P1 ;  /* 0x0000000000ff7886 */ /* 0x000fe20000800000 */
[----:B------:R-:W-:Y:S04]  /*4b20*/  UMOV UR44, UR36 ;  /* 0x00000024002c7c82 */ /* 0x000fe80008000000 */
[----:B------:R-:W-:Y:S02]  /*4b30*/  IMAD.U32 R8, RZ, RZ, UR5 ;  /* 0x00000005ff087e24 */ /* 0x000fe4000f8e00ff */
[----:B--2---:R-:W-:Y:S03]  /*4b40*/  IMAD.U32 R9, RZ, RZ, UR4 ;  /* 0x00000004ff097e24 */ /* 0x004fe6000f8e00ff */
[----:B------:R-:W-:Y:S02]  /*4b50*/  @!P1 R2UR UR4, R8 ;  /* 0x00000000080492ca */ /* 0x000fe400000e0000 */
[----:B------:R-:W-:Y:S11]  /*4b60*/  @!P1 R2UR UR5, R9 ;  /* 0x00000000090592ca */ /* 0x000ff600000e0000 */
[----:B------:R-:W-:Y:S02]  /*4b70*/  @!UPT UIADD3 URZ, UPT, UPT, URZ, URZ, URZ ;  /* 0x000000fffffff290 */ /* 0x000fe4000fffe0ff */
[----:B------:R2:W-:Y:S01]  /*4b80*/  @!UP0 UTMALDG.3D [UR40], [UR4], desc[UR6] ;  /* 0x00000628040085b4 */ /* 0x0005e20008011000 */
[----:B------:R3:W-:Y:S01]  /*4b90*/  @!P1 SYNCS.ARRIVE.TRANS64.RED.A0TR RZ, [UR21+0x40], R0 ;  /* 0x00004000ffff99a7 */ /* 0x0007e20008300415 */
[----:B------:R-:W-:Y:S01]  /*4ba0*/  SYNCS.ARRIVE.TRANS64.RED.A1T0 RZ, [UR37], RZ ;  /* 0x000000ffffff79a7 */ /* 0x000fe20008100425 */
[----:B---3--:R-:W-:Y:S01]  /*4bb0*/  @!P1 IMAD.X R0, RZ, RZ, R17, P0 ;  /* 0x000000ffff009224 */ /* 0x008fe200000e0611 */
[----:B------:R-:W3:Y:S02]  /*4bc0*/  SYNCS.PHASECHK.TRANS64.TRYWAIT P2, [UR21+0x68], R10 ;  /* 0x0000680aff0075a7 */ /* 0x000ee40008041115 */
[----:B--23--:R-:W-:Y:S05]  /*4bd0*/  @!P2 BRA `(.L_x_82) ;  /* 0x000000640008a947 */ /* 0x00cfea0003800000 */
.L_x_206:
        /* <DEDUP_REMOVED lines=8> */
[----:B------:R-:W-:Y:S01]  /*4c60*/  @!UP0 UIADD3 UR32, UPT, UPT, UR21, 0x2400, URZ ;  /* 0x0000240015208890 */ /* 0x000fe2000fffe0ff */
[----:B------:R-:W-:Y:S01]  /*4c70*/  VOTEU.ALL UP0, P1 ;  /* 0x0000000000ff7886 */ /* 0x000fe20000800000 */
[----:B------:R-:W-:Y:S03]  /*4c80*/  UMOV UR35, UR43 ;  /* 0x0000002b00237c82 */ /* 0x000fe60008000000 */
        /* <DEDUP_REMOVED lines=11> */
.L_x_208:
        /* <DEDUP_REMOVED lines=10> */
[----:B------:R-:W-:Y:S01]  /*4de0*/  UMOV UR27, UR43 ;  /* 0x0000002b001b7c82 */ /* 0x000fe20008000000 */
[----:B------:R-:W-:Y:S02]  /*4df0*/  UMOV UR28, UR36 ;  /* 0x00000024001c7c82 */ /* 0x000fe40008000000 */
        /* <DEDUP_REMOVED lines=11> */
.L_x_210:
[----:B------:R-:W-:Y:S01]  /*4eb0*/  @!P1 R2UR UR5, R6 ;  /* 0x00000000060592ca */ /* 0x000fe200000e0000 */
[----:B------:R-:W-:Y:S01]  /*4ec0*/  VOTEU.ALL UP0, P1 ;  /* 0x0000000000ff7886 */ /* 0x000fe20000800000 */
[----:B------:R-:W-:Y:S01]  /*4ed0*/  @!P1 R2UR UR4, R0 ;  /* 0x00000000000492ca */ /* 0x000fe200000e0000 */
[----:B------:R-:W-:Y:S01]  /*4ee0*/  @!P1 IMAD.MOV.U32 R0, RZ, RZ, 0x2000 ;  /* 0x00002000ff009424 */ /* 0x000fe200078e00ff */
[----:B------:R-:W-:Y:S01]  /*4ef0*/  UMOV UR6, 0x0 ;  /* 0x0000000000067882 */ /* 0x000fe20000000000 */
[----:B------:R-:W-:Y:S01]  /*4f00*/  UMOV UR7, 0x10000000 ;  /* 0x1000000000077882 */ /* 0x000fe20000000000 */
[----:B------:R-:W-:Y:S01]  /*4f10*/  @!UP0 UIADD3 UR18, UPT, UPT, UR42, 0x60, URZ ;  /* 0x000000602a128890 */ /* 0x000fe2000fffe0ff */
[----:B--2---:R-:W-:Y:S01]  /*4f20*/  SHF.L.U32 R9, RZ, 0x1f, RZ ;  /* 0x0000001fff097819 */ /* 0x004fe200000006ff */
[----:B------:R-:W-:Y:S01]  /*4f30*/  @!UP0 UIADD3 UR16, UPT, UPT, UR21, 0x6400, URZ ;  /* 0x0000640015108890 */ /* 0x000fe2000fffe0ff */
[----:B------:R-:W-:Y:S01]  /*4f40*/  @!P1 IADD3 R8, P0, PT, R16, 0x580, RZ ;  /* 0x0000058010089810 */ /* 0x000fe20007f1e0ff */
[----:B------:R-:W-:Y:S01]  /*4f50*/  VOTEU.ALL UP0, P1 ;  /* 0x0000000000ff7886 */ /* 0x000fe20000800000 */
[----:B------:R-:W-:Y:S01]  /*4f60*/  UMOV UR19, UR43 ;  /* 0x0000002b00137c82 */ /* 0x000fe20008000000 */
[----:B------:R-:W-:Y:S01]  /*4f70*/  UMOV UR20, UR36 ;  /* 0x0000002400147c82 */ /* 0x000fe20008000000 */
[----:B------:R-:W-:Y:S02]  /*4f80*/  IMAD.U32 R18, RZ, RZ, UR5 ;  /* 0x00000005ff127e24 */ /* 0x000fe4000f8e00ff */
[----:B------:R-:W-:Y:S02]  /*4f90*/  IMAD.U32 R19, RZ, RZ, UR4 ;  /* 0x00000004ff137e24 */ /* 0x000fe4000f8e00ff */
[----:B------:R-:W-:Y:S01]  /*4fa0*/  @!P1 IMAD.X R6, RZ, RZ, R17, P0 ;  /* 0x000000ffff069224 */ /* 0x000fe200000e0611 */
[----:B------:R-:W-:Y:S02]  /*4fb0*/  @!P1 R2UR UR4, R18 ;  /* 0x00000000120492ca */ /* 0x000fe400000e0000 */
[----:B------:R-:W-:Y:S11]  /*4fc0*/  @!P1 R2UR UR5, R19 ;  /* 0x00000000130592ca */ /* 0x000ff600000e0000 */
[----:B------:R-:W-:Y:S02]  /*4fd0*/  @!UPT UIADD3 URZ, UPT, UPT, URZ, URZ, URZ ;  /* 0x000000fffffff290 */ /* 0x000fe4000fffe0ff */
[----:B------:R2:W-:Y:S01]  /*4fe0*/  @!UP0 UTMALDG.3D [UR16], [UR4], desc[UR6] ;  /* 0x00000610040085b4 */ /* 0x0005e20008011000 */
[----:B------:R2:W-:Y:S01]  /*4ff0*/  @!P1 SYNCS.ARRIVE.TRANS64.RED.A0TR RZ, [UR21+0x58], R0 ;  /* 0x00005800ffff99a7 */ /* 0x0005e20008300415 */
[----:B------:R-:W-:Y:S01]  /*5000*/  SYNCS.ARRIVE.TRANS64.RED.A1T0 RZ, [UR29], RZ ;  /* 0x000000ffffff79a7 */ /* 0x000fe2000810041d */
[----:B------:R-:W3:Y:S02]  /*5010*/  SYNCS.PHASECHK.TRANS64.TRYWAIT P2, [UR21+0x60], R9 ;  /* 0x00006009ff0075a7 */ /* 0x000ee40008041115 */
[----:B--23--:R-:W-:Y:S05]  /*5020*/  @!P2 BRA `(.L_x_85) ;  /* 0x00000060003ca947 */ /* 0x00cfea0003800000 */
.L_x_212:
[----:B------:R-:W-:Y:S01]  /*5030*/  @!P1 R2UR UR5, R8 ;  /* 0x00000000080592ca */ /* 0x000fe200000e0000 */
[----:B------:R-:W-:Y:S01]  /*5040*/  VOTEU.ALL UP0, P1 ;  /* 0x0000000000ff7886 */ /* 0x000fe20000800000 */
[----:B------:R-:W-:Y:S01]  /*5050*/  @!P1 R2UR UR4, R6 ;  /* 0x00000000060492ca */ /* 0x000fe200000e0000 */
[----:B--2---:R-:W-:Y:S01]  /*5060*/  @!P1 IMAD.MOV.U32 R0, RZ, RZ, 0x2000 ;  /* 0x00002000ff009424 */ /* 0x004fe200078e00ff */
        /* <DEDUP_REMOVED lines=8> */
[----:B------:R-:W-:Y:S01]  /*50f0*/  IMAD.U32 R18, RZ, RZ, UR5 ;  /* 0x00000005ff127e24 */ /* 0x000fe2000f8e00ff */
[----:B------:R-:W-:Y:S01]  /*5100*/  UMOV UR12, UR36 ;  /* 0x00000024000c7c82 */ /* 0x000fe20008000000 */
        /* <DEDUP_REMOVED lines=10> */
.L_x_214:
        /* <DEDUP_REMOVED lines=24> */
.L_x_216:
[----:B------:R-:W-:Y:S01]  /*5330*/  @!P1 R2UR UR5, R8 ;  /* 0x00000000080592ca */ /* 0x000fe200000e0000 */
[----:B------:R-:W-:Y:S01]  /*5340*/  VOTEU.ALL UP0, P1 ;  /* 0x0000000000ff7886 */ /* 0x000fe20000800000 */
[----:B------:R-:W-:Y:S01]  /*5350*/  @!P1 R2UR UR4, R6 ;  /* 0x00000000060492ca */ /* 0x000fe200000e0000 */
[----:B--2---:R-:W-:Y:S01]  /*5360*/  @!P1 IMAD.MOV.U32 R0, RZ, RZ, 0x2000 ;  /* 0x00002000ff009424 */ /* 0x004fe200078e00ff */
[----:B------:R-:W-:Y:S01]  /*5370*/  UMOV UR6, 0x0 ;  /* 0x0000000000067882 */ /* 0x000fe20000000000 */
[----:B------:R-:W-:Y:S01]  /*5380*/  UMOV UR7, 0x10000000 ;  /* 0x1000000000077882 */ /* 0x000fe20000000000 */
[----:B------:R-:W-:Y:S01]  /*5390*/  @!UP0 UIADD3 UR10, UPT, UPT, UR42, 0xc0, URZ ;  /* 0x000000c02a0a8890 */ /* 0x000fe2000fffe0ff */
[----:B------:R-:W-:Y:S01]  /*53a0*/  VIADD R14, R14, 0x1 ;  /* 0x000000010e0e7836 */ /* 0x000fe20000000000 */
[----:B------:R-:W-:Y:S01]  /*53b0*/  @!UP0 UIADD3 UR8, UPT, UPT, UR21, 0x4400, URZ ;  /* 0x0000440015088890 */ /* 0x000fe2000fffe0ff */
[----:B------:R-:W-:Y:S01]  /*53c0*/  VOTEU.ALL UP0, P1 ;  /* 0x0000000000ff7886 */ /* 0x000fe20000800000 */
[----:B------:R-:W-:Y:S01]  /*53d0*/  UMOV UR9, UR25 ;  /* 0x0000001900097c82 */ /* 0x000fe20008000000 */
[----:B------:R-:W-:Y:S02]  /*53e0*/  UMOV UR11, UR43 ;  /* 0x0000002b000b7c82 */ /* 0x000fe40008000000 */
[----:B------:R-:W-:Y:S01]  /*53f0*/  IMAD.U32 R18, RZ, RZ, UR5 ;  /* 0x00000005ff127e24 */ /* 0x000fe2000f8e00ff */
[----:B------:R-:W-:Y:S01]  /*5400*/  UMOV UR12, UR36 ;  /* 0x00000024000c7c82 */ /* 0x000fe20008000000 */
[----:B------:R-:W-:Y:S03]  /*5410*/  IMAD.U32 R19, RZ, RZ, UR4 ;  /* 0x00000004ff137e24 */ /* 0x000fe6000f8e00ff */
        /* <DEDUP_REMOVED lines=8> */
.L_x_218:
[----:B------:R-:W-:Y:S01]  /*54a0*/  @!P1 IADD3 R6, P0, PT, R16, 0x580, RZ ;  /* 0x0000058010069810 */ /* 0x000fe20007f1e0ff */
[----:B------:R-:W-:Y:S01]  /*54b0*/  VOTEU.ALL UP0, P1 ;  /* 0x0000000000ff7886 */ /* 0x000fe20000800000 */
[----:B------:R-:W-:Y:S01]  /*54c0*/  UMOV UR6, 0x0 ;  /* 0x0000000000067882 */ /* 0x000fe20000000000 */
[----:B------:R-:W-:Y:S01]  /*54d0*/  UMOV UR7, 0x10000000 ;  /* 0x1000000000077882 */ /* 0x000fe20000000000 */
[----:B------:R-:W-:Y:S01]  /*54e0*/  @!P1 R2UR UR5, R6 ;  /* 0x00000000060592ca */ /* 0x000fe200000e0000 */
[----:B--2---:R-:W-:Y:S01]  /*54f0*/  @!P1 IMAD.X R0, RZ, RZ, R17, P0 ;  /* 0x000000ffff009224 */ /* 0x004fe200000e0611 */
[----:B------:R-:W-:Y:S01]  /*5500*/  @!UP0 UIADD3 UR10, UPT, UPT, UR42, 0xe0, URZ ;  /* 0x000000e02a0a8890 */ /* 0x000fe2000fffe0ff */
[----:B------:R-:W-:Y:S01]  /*5510*/  R2UR UR18, R66 ;  /* 0x00000000421272ca */ /* 0x000fe200000e0000 */
[----:B------:R-:W-:Y:S01]  /*5520*/  @!UP0 UIADD3 UR8, UPT, UPT, UR21, 0x6400, URZ ;  /* 0x0000640015088890 */ /* 0x000fe2000fffe0ff */
[----:B------:R-:W-:Y:S01]  /*5530*/  R2UR UR16, R67 ;  /* 0x00000000431072ca */ /* 0x000fe200000e0000 */
[----:B------:R-:W-:Y:S01]  /*5540*/  VOTEU.ALL UP0, P1 ;  /* 0x0000000000ff7886 */ /* 0x000fe20000800000 */
[----:B------:R-:W-:Y:S01]  /*5550*/  @!P1 R2UR UR4, R0 ;  /* 0x00000000000492ca */ /* 0x000fe200000e0000 */
[----:B------:R-:W-:Y:S01]  /*5560*/  UMOV UR9, UR17 ;  /* 0x0000001100097c82 */ /* 0x000fe20008000000 */
[----:B------:R-:W-:Y:S01]  /*5570*/  UMOV UR11, UR43 ;  /* 0x0000002b000b7c82 */ /* 0x000fe20008000000 */
[----:B------:R-:W-:Y:S01]  /*5580*/  UMOV UR12, UR36 ;  /* 0x00000024000c7c82 */ /* 0x000fe20008000000 */
[C---:B------:R-:W-:Y:S01]  /*5590*/  ISETP.NE.AND P0, PT, R14.reuse, 0x2, PT ;  /* 0x000000020e00780c */ /* 0x040fe20003f05270 */
[----:B------:R-:W-:Y:S01]  /*55a0*/  UPLOP3.LUT UP1, UPT, UPT, UPT, UPT, 0x80, 0x8 ;  /* 0x000000000008789c */ /* 0x000fe20003f2f070 */
[----:B------:R-:W-:Y:S01]  /*55b0*/  IMAD.U32 R8, RZ, RZ, UR5 ;  /* 0x00000005ff087e24 */ /* 0x000fe2000f8e00ff */
[----:B------:R-:W-:Y:S01]  /*55c0*/  UMOV UR36, UR38 ;  /* 0x0000002600247c82 */ /* 0x000fe20008000000 */
[----:B------:R-:W-:Y:S01]  /*55d0*/  SEL R0, RZ, 0x1, P0 ;  /* 0x00000001ff007807 */ /* 0x000fe20000000000 */
[----:B------:R-:W-:Y:S01]  /*55e0*/  UIADD3 UR20, UPT, UPT, UR13, UR18, URZ ;  /* 0x000000120d147290 */ /* 0x000fe2000fffe0ff */
[----:B------:R-:W-:Y:S01]  /*55f0*/  SEL R14, R14, RZ, P0 ;  /* 0x000000ff0e0e7207 */ /* 0x000fe20000000000 */
[----:B------:R-:W-:Y:S01]  /*5600*/  UIADD3 UR16, UPT, UPT, UR14, UR16, URZ ;  /* 0x000000100e107290 */ /* 0x000fe2000fffe0ff */
[----:B------:R-:W-:Y:S01]  /*5610*/  LOP3.LUT R13, R13, R0, RZ, 0x3c, !PT ;  /* 0x000000000d0d7212 */ /* 0x000fe200078e3cff */
[----:B------:R-:W-:Y:S01]  /*5620*/  IMAD.U32 R9, RZ, RZ, UR4 ;  /* 0x00000004ff097e24 */ /* 0x000fe2000f8e00ff */
[----:B------:R-:W-:Y:S04]  /*5630*/  @!P1 R2UR UR4, R8 ;  /* 0x00000000080492ca */ /* 0x000fe800000e0000 */
[----:B------:R-:W-:Y:S11]  /*5640*/  @!P1 R2UR UR5, R9 ;  /* 0x00000000090592ca */ /* 0x000ff600000e0000 */
[----:B------:R-:W-:Y:S02]  /*5650*/  @!UPT UIADD3 URZ, UPT, UPT, URZ, URZ, URZ ;  /* 0x000000fffffff290 */ /* 0x000fe4000fffe0ff */
[----:B------:R2:W-:Y:S01]  /*5660*/  @!UP0 UTMALDG.3D [UR8], [UR4], desc[UR6] ;  /* 0x00000608040085b4 */ /* 0x0005e20008011000 */
[----:B------:R2:W-:Y:S01]  /*5670*/  @!P1 SYNCS.ARRIVE.TRANS64.RED.A0TR RZ, [UR21+0x58], R7 ;  /* 0x00005807ffff99a7 */ /* 0x0005e20008300415 */
[----:B------:R-:W-:Y:S01]  /*5680*/  SYNCS.ARRIVE.TRANS64.RED.A1T0 RZ, [UR29], RZ ;  /* 0x000000ffffff79a7 */ /* 0x000fe2000810041d */
[----:B------:R-:W-:Y:S05]  /*5690*/  BRA.U UP2, `(.L_x_89) ;  /* 0xffffffe902f07547 */ /* 0x000fea000b83ffff */
[----:B------:R-:W3:Y:S02]  /*56a0*/  SYNCS.PHASECHK.TRANS64.TRYWAIT P0, [UR21+0x60], R10 ;  /* 0x0000600aff0075a7 */ /* 0x000ee40008001115 */
[----:B---3--:R-:W-:Y:S05]  /*56b0*/  @!P0 BRA `(.L_x_90) ;  /* 0x0000005800f88947 */ /* 0x008fea0003800000 */
.L_x_220:
[----:B------:R-:W4:Y:S02]  /*56c0*/  SYNCS.PHASECHK.TRANS64.TRYWAIT P0, [UR21+0x68], R10 ;  /* 0x0000680aff0075a7 */ /* 0x000f240008001115 */
[----:B----4-:R-:W-:Y:S05]  /*56d0*/  @!P0 BRA `(.L_x_91) ;  /* 0x0000005c00088947 */ /* 0x010fea0003800000 */
.L_x_222:
[----:B------:R-:W4:Y:S01]  /*56e0*/  SYNCS.PHASECHK.TRANS64.TRYWAIT P0, [UR21+0x70], R10 ;  /* 0x0000700aff0075a7 */ /* 0x000f220008001115 */
[----:B------:R-:W-:Y:S01]  /*56f0*/  HFMA2 R0, -RZ, RZ, 0, 5.9604644775390625e-08 ;  /* 0x00000001ff007431 */ /* 0x000fe200000001ff */
[----:B----4-:R-:W-:Y:S06]  /*5700*/  @!P0 BRA `(.L_x_92) ;  /* 0x0000005c00148947 */ /* 0x010fec0003800000 */
.L_x_224:
[----:B------:R-:W-:Y:S02]  /*5710*/  MOV R2, UR21 ;  /* 0x0000001500027c02 */ /* 0x000fe40008000f00 */
[----:B---3--:R-:W-:-:S07]  /*5720*/  SHF.L.U32 R3, R0, 0x1f, RZ ;  /* 0x0000001f00037819 */ /* 0x008fce00000006ff */
.L_x_93:
[----:B---3--:R3:W4:Y:S02]  /*5730*/  SYNCS.PHASECHK.TRANS64.TRYWAIT P0, [R2+URZ+0x78], R3 ;  /* 0x00007803020075a7 */ /* 0x00872400080011ff */
[----:B----4-:R-:W-:Y:S05]  /*5740*/  @!P0 NANOSLEEP.SYNCS 0x989680 ;  /* 0x009896800000895d */ /* 0x010fea0003900000 */
[----:B------:R-:W4:Y:S02]  /*5750*/  @!P0 SYNCS.PHASECHK.TRANS64 P0, [R2+URZ+0x78], R3 ;  /* 0x00007803020085a7 */ /* 0x000f2400080010ff */
[----:B-12-4-:R-:W-:Y:S05]  /*5760*/  @P0 EXIT ;  /* 0x000000000000094d */ /* 0x016fea0003800000 */
[----:B------:R-:W-:Y:S05]  /*5770*/  BRA `(.L_x_93) ;  /* 0xfffffffc00ec7947 */ /* 0x000fea000383ffff */
.L_x_74:
[----:B------:R-:W-:-:S06]  /*5780*/  UISETP.GE.AND UP0, UPT, UR17, 0x4, UPT ;  /* 0x000000041100788c */ /* 0x000fcc000bf06270 */
[----:B------:R-:W-:-:S13]  /*5790*/  PLOP3.LUT P0, PT, PT, PT, UP0, 0x80, 0x8 ;  /* 0x000000000008781c */ /* 0x000fda0003f0f008 */
[----:B-1----:R-:W-:Y:S05]  /*57a0*/  @!P0 EXIT ;  /* 0x000000000000894d */ /* 0x002fea0003800000 */
[----:B------:R-:W1:Y:S08]  /*57b0*/  S2UR UR4, SR_CgaCtaId ;  /* 0x00000000000479c3 */ /* 0x000e700000008800 */
[----:B------:R-:W-:Y:S01]  /*57c0*/  BAR.SYNC.DEFER_BLOCKING 0x6, 0xa0 ;  /* 0x0182800000007b1d */ /* 0x000fe20000010000 */
[C---:B------:R-:W-:Y:S01]  /*57d0*/  IMAD.SHL.U32 R4, R76.reuse, 0x20, RZ ;  /* 0x000000204c047824 */ /* 0x040fe200078e00ff */
[C---:B------:R-:W-:Y:S01]  /*57e0*/  R2P PR, R76.reuse, 0x6 ;  /* 0x000000064c007804 */ /* 0x040fe20000000000 */
[C---:B------:R-:W-:Y:S01]  /*57f0*/  IMAD.SHL.U32 R2, R76.reuse, 0x4, RZ ;  /* 0x000000044c027824 */ /* 0x040fe200078e00ff */
[----:B------:R-:W-:Y:S01]  /*5800*/  CS2R R72, SRZ ;  /* 0x0000000000487805 */ /* 0x000fe2000001ff00 */
[----:B------:R-:W-:Y:S01]  /*5810*/  IMAD.U32 R23, R76, 0x10000, RZ ;  /* 0x000100004c177824 */ /* 0x000fe200078e00ff */
[----:B------:R-:W-:-:S02]  /*5820*/  UMOV UR43, 0x400 ;  /* 0x00000400002b7882 */ /* 0x000fc40000000000 */
[----:B------:R-:W2:Y:S01]  /*5830*/  LDC.64 R62, c[0x0][0x8b0] ;  /* 0x00022c00ff3e7b82 */ /* 0x000ea20000000a00 */
[----:B------:R-:W-:Y:S01]  /*5840*/  LOP3.LUT R3, R4, 0xe0, RZ, 0xc0, !PT ;  /* 0x000000e004037812 */ /* 0x000fe200078ec0ff */
[----:B------:R-:W-:Y:S01]  /*5850*/  IMAD.SHL.U32 R27, R76, 0x10, RZ ;  /* 0x000000104c1b7824 */ /* 0x000fe200078e00ff */
[----:B------:R-:W-:Y:S01]  /*5860*/  LOP3.LUT R4, R4, 0x100, RZ, 0xc0, !PT ;  /* 0x0000010004047812 */ /* 0x000fe200078ec0ff */
[----:B------:R-:W-:Y:S01]  /*5870*/  IMAD.MOV.U32 R75, RZ, RZ, 0x10 ;  /* 0x00000010ff4b7424 */ /* 0x000fe200078e00ff */
[----:B------:R-:W-:Y:S01]  /*5880*/  LOP3.LUT R2, R3, 0x1c, R2, 0xf8, !PT ;  /* 0x0000001c03027812 */ /* 0x000fe200078ef802 */
[----:B------:R-:W-:Y:S01]  /*5890*/  IMAD.MOV.U32 R74, RZ, RZ, 0x20 ;  /* 0x00000020ff4a7424 */ /* 0x000fe200078e00ff */
[----:B------:R-:W-:Y:S01]  /*58a0*/  SHF.R.U32.HI R3, RZ, 0x2, R76 ;  /* 0x00000002ff037819 */ /* 0x000fe2000001164c */
[----:B------:R-:W3:Y:S01]  /*58b0*/  LDC.64 R60, c[0x0][0x8a8] ;  /* 0x00022a00ff3c7b82 */ /* 0x000ee20000000a00 */
[----:B------:R-:W-:Y:S01]  /*58c0*/  LOP3.LUT R23, R23, 0x600000, RZ, 0xc0, !PT ;  /* 0x0060000017177812 */ /* 0x000fe200078ec0ff */
[----:B------:R-:W-:Y:S01]  /*58d0*/  IMAD.MOV.U32 R22, RZ, RZ, RZ ;  /* 0x000000ffff167224 */ /* 0x000fe200078e00ff */
[----:B------:R-:W-:Y:S01]  /*58e0*/  LOP3.LUT R27, R4, 0x600, R27, 0xf8, !PT ;  /* 0x00000600041b7812 */ /* 0x000fe200078ef81b */
[----:B------:R-:W-:Y:S01]  /*58f0*/  IMAD.MOV.U32 R71, RZ, RZ, RZ ;  /* 0x000000ffff477224 */ /* 0x000fe200078e00ff */
[----:B------:R-:W-:Y:S01]  /*5900*/  LOP3.LUT R2, R2, 0x4, R3, 0x78, !PT ;  /* 0x0000000402027812 */ /* 0x000fe200078e7803 */
[----:B------:R-:W4:Y:S01]  /*5910*/  LDCU UR62, c[0x0][0x370] ;  /* 0x00006e00ff3e77ac */ /* 0x000f220008000800 */
[----:B------:R-:W-:-:S02]  /*5920*/  LOP3.LUT R76, R76, 0x60, RZ, 0xc0, !PT ;  /* 0x000000604c4c7812 */ /* 0x000fc400078ec0ff */
[----:B------:R-:W-:Y:S01]  /*5930*/  LOP3.LUT R27, R27, R2, RZ, 0xfc, !PT ;  /* 0x000000021b1b7212 */ /* 0x000fe200078efcff */
[----:B-1----:R-:W-:Y:S01]  /*5940*/  ULEA UR43, UR4, UR43, 0x18 ;  /* 0x0000002b042b7291 */ /* 0x002fe2000f8ec0ff */
[----:B------:R-:W-:Y:S01]  /*5950*/  SEL R75, R75, 0xfffffff0, !P2 ;  /* 0xfffffff04b4b7807 */ /* 0x000fe20005000000 */
[----:B------:R-:W1:Y:S01]  /*5960*/  LDCU.64 UR4, c[0x0][0x890] ;  /* 0x00011200ff0477ac */ /* 0x000e620008000a00 */
[----:B------:R-:W-:Y:S01]  /*5970*/  SEL R74, R74, 0xffffffe0, !P1 ;  /* 0xffffffe04a4a7807 */ /* 0x000fe20004800000 */
[----:B------:R-:W2:Y:S05]  /*5980*/  LDCU.64 UR54, c[0x0][0x348] ;  /* 0x00006900ff3677ac */ /* 0x000eaa0008000a00 */
[----:B------:R-:W4:Y:S01]  /*5990*/  LDS R0, [UR43+0x140] ;  /* 0x0001402bff007984 */ /* 0x000f220008000800 */
[----:B------:R-:W2:Y:S01]  /*59a0*/  LDCU UR42, c[0x0][0xb0c] ;  /* 0x00016180ff2a77ac */ /* 0x000ea20008000800 */
[----:B------:R-:W2:Y:S01]  /*59b0*/  LDCU UR39, c[0x0][0xb30] ;  /* 0x00016600ff2777ac */ /* 0x000ea20008000800 */
[----:B------:R-:W2:Y:S01]  /*59c0*/  LDCU.64 UR60, c[0x0][0x888] ;  /* 0x00011100ff3c77ac */ /* 0x000ea20008000a00 */
[----:B-1----:R-:W-:Y:S01]  /*59d0*/  IMAD.U32 R78, RZ, RZ, UR4 ;  /* 0x00000004ff4e7e24 */ /* 0x002fe2000f8e00ff */
[----:B------:R-:W-:Y:S01]  /*59e0*/  UIADD3 UR4, UPT, UPT, UR43, 0x400, URZ ;  /* 0x000004002b047890 */ /* 0x000fe2000fffe0ff */
[----:B------:R-:W-:Y:S01]  /*59f0*/  IMAD.U32 R77, RZ, RZ, UR5 ;  /* 0x00000005ff4d7e24 */ /* 0x000fe2000f8e00ff */
[----:B------:R-:W1:Y:S04]  /*5a00*/  LDCU.64 UR40, c[0x0][0xb28] ;  /* 0x00016500ff2877ac */ /* 0x000e680008000a00 */
[----:B------:R-:W-:Y:S01]  /*5a10*/  IMAD.U32 R69, RZ, RZ, UR4 ;  /* 0x00000004ff457e24 */ /* 0x000fe2000f8e00ff */
[----:B------:R-:W1:Y:S01]  /*5a20*/  LDCU.128 UR56, c[0x0][0xb10] ;  /* 0x00016200ff3877ac */ /* 0x000e620008000c00 */
[----:B------:R-:W1:Y:S01]  /*5a30*/  LDCU UR53, c[0x0][0x374] ;  /* 0x00006e80ff3577ac */ /* 0x000e620008000800 */
[----:B------:R-:W-:Y:S01]  /*5a40*/  UMOV UR52, URZ ;  /* 0x000000ff00347c82 */ /* 0x000fe20008000000 */
[----:B------:R-:W-:Y:S01]  /*5a50*/  UMOV UR47, URZ ;  /* 0x000000ff002f7c82 */ /* 0x000fe20008000000 */
[----:B-1234-:R-:W-:-:S07]  /*5a60*/  IMAD.IADD R23, R0, 0x1, R23 ;  /* 0x0000000100177824 */ /* 0x01efce00078e0217 */
.L_x_169:
[C---:B------:R-:W-:Y:S02]  /*5a70*/  LEA R3, R71.reuse, UR43, 0x3 ;  /* 0x0000002b47037c11 */ /* 0x040fe4000f8e18ff */
[----:B------:R-:W-:Y:S02]  /*5a80*/  SHF.L.U32 R0, R72, 0x1f, RZ ;  /* 0x0000001f48007819 */ /* 0x000fe400000006ff */
[----:B------:R-:W-:Y:S02]  /*5a90*/  LEA R5, R71, UR43, 0x4 ;  /* 0x0000002b47057c11 */ /* 0x000fe4000f8e20ff */
[----:B-1----:R-:W1:Y:S02]  /*5aa0*/  SYNCS.PHASECHK.TRANS64.TRYWAIT P0, [R3+URZ+0x90], R0 ;  /* 0x00009000030075a7 */ /* 0x002e6400080011ff */
[----:B-1----:R-:W-:Y:S05]  /*5ab0*/  @!P0 BRA `(.L_x_94) ;  /* 0x0000005800408947 */ /* 0x002fea0003800000 */
.L_x_225:
[----:B------:R-:W2:Y:S01]  /*5ac0*/  LDS.128 R4, [R5+0x120] ;  /* 0x0001200005047984 */ /* 0x000ea20000000c00 */
        /* <DEDUP_REMOVED lines=10> */
[----:B------:R-:W-:Y:S01]  /*5b70*/  PLOP3.LUT P0, PT, PT, PT, UP1, 0x80, 0x8 ;  /* 0x000000000008781c */ /* 0x000fe20003f0f018 */
[----:B------:R-:W-:Y:S06]  /*5b80*/  UP2UR UR4, UPR, URZ, 0x2 ;  /* 0x00000002ff047883 */ /* 0x000fec0008000000 */
[----:B------:R-:W-:Y:S06]  /*5b90*/  IMAD.U32 R79, RZ, RZ, UR4 ;  /* 0x00000004ff4f7e24 */ /* 0x000fec000f8e00ff */
[----:B-1----:R-:W-:Y:S02]  /*5ba0*/  @P0 SHF.R.U32.HI R0, RZ, 0x10, R5 ;  /* 0x00000010ff000819 */ /* 0x002fe40000011605 */
        /* <DEDUP_REMOVED lines=12> */
[----:B------:R-:W2:Y:S01]  /*5c70*/  LDCU UR12, c[0x0][0xb20] ;  /* 0x00016400ff0c77ac */ /* 0x000ea20008000800 */
[----:B------:R-:W-:Y:S02]  /*5c80*/  UIMAD.WIDE.U32 UR4, UR53, UR59, URZ ;  /* 0x0000003b350472a5 */ /* 0x000fe4000f8e00ff */
[----:B------:R-:W-:Y:S02]  /*5c90*/  UIMAD.WIDE.U32 UR6, UR62, UR56, URZ ;  /* 0x000000383e0672a5 */ /* 0x000fe4000f8e00ff */
[----:B------:R-:W-:Y:S02]  /*5ca0*/  UISETP.NE.AND UP0, UPT, UR58, 0x1, UPT ;  /* 0x000000013a00788c */ /* 0x000fe4000bf05270 */
[----:B------:R-:W-:Y:S02]  /*5cb0*/  UIMAD.WIDE.U32 UR8, UR37, UR59, URZ ;  /* 0x0000003b250872a5 */ /* 0x000fe4000f8e00ff */
[----:B------:R-:W-:Y:S02]  /*5cc0*/  UIMAD.WIDE.U32 UR10, UR38, UR56, URZ ;  /* 0x00000038260a72a5 */ /* 0x000fe4000f8e00ff */
[----:B------:R-:W-:Y:S02]  /*5cd0*/  UISETP.NE.AND UP1, UPT, UR42, 0x1, UPT ;  /* 0x000000012a00788c */ /* 0x000fe4000bf25270 */
[----:B------:R-:W-:Y:S01]  /*5ce0*/  UISETP.NE.AND UP2, UPT, UR45, 0x1, UPT ;  /* 0x000000012d00788c */ /* 0x000fe2000bf45270 */
[----:B------:R-:W-:Y:S02]  /*5cf0*/  UMOV UR4, UR5 ;  /* 0x0000000500047c82 */ /* 0x000fe40008000000 */
[----:B--2---:R-:W-:Y:S03]  /*5d00*/  USHF.R.U32.HI UR5, URZ, UR12, UR4 ;  /* 0x0000000cff057299 */ /* 0x004fe60008011604 */
[----:B------:R-:W-:Y:S02]  /*5d10*/  UMOV UR4, UR7 ;  /* 0x0000000700047c82 */ /* 0x000fe40008000000 */
[----:B------:R-:W-:Y:S02]  /*5d20*/  USHF.R.U32.HI UR7, URZ, UR57, UR4 ;  /* 0x00000039ff077299 */ /* 0x000fe40008011604 */
[----:B------:R-:W-:Y:S02]  /*5d30*/  USEL UR4, UR53, UR5, !UP0 ;  /* 0x0000000535047287 */ /* 0x000fe4000c000000 */
[----:B------:R-:W-:Y:S01]  /*5d40*/  USEL UR7, UR62, UR7, !UP1 ;  /* 0x000000073e077287 */ /* 0x000fe2000c800000 */
[----:B------:R-:W-:Y:S01]  /*5d50*/  UMOV UR5, UR9 ;  /* 0x0000000900057c82 */ /* 0x000fe20008000000 */
[----:B------:R-:W-:Y:S02]  /*5d60*/  UIMAD.WIDE.U32 UR8, UR4, UR40, URZ ;  /* 0x00000028040872a5 */ /* 0x000fe4000f8e00ff */
[----:B------:R-:W-:Y:S03]  /*5d70*/  USHF.R.U32.HI UR6, URZ, UR12, UR5 ;  /* 0x0000000cff067299 */ /* 0x000fe60008011605 */
[----:B------:R-:W-:Y:S01]  /*5d80*/  UMOV UR5, UR11 ;  /* 0x0000000b00057c82 */ /* 0x000fe20008000000 */
[----:B------:R-:W-:Y:S02]  /*5d90*/  UIMAD.WIDE.U32 UR10, UR7, UR40, URZ ;  /* 0x00000028070a72a5 */ /* 0x000fe4000f8e00ff */
[----:B------:R-:W-:Y:S02]  /*5da0*/  USHF.R.U32.HI UR12, URZ, UR57, UR5 ;  /* 0x00000039ff0c7299 */ /* 0x000fe40008011605 */
[----:B------:R-:W-:Y:S01]  /*5db0*/  USEL UR6, UR37, UR6, !UP0 ;  /* 0x0000000625067287 */ /* 0x000fe2000c000000 */
[----:B------:R-:W-:Y:S02]  /*5dc0*/  UMOV UR5, UR9 ;  /* 0x0000000900057c82 */ /* 0x000fe40008000000 */
[----:B------:R-:W-:Y:S01]  /*5dd0*/  UMOV UR10, UR11 ;  /* 0x0000000b000a7c82 */ /* 0x000fe20008000000 */
[----:B------:R-:W-:Y:S02]  /*5de0*/  @UP2 USHF.R.U32.HI UR4, URZ, UR41, UR5 ;  /* 0x00000029ff042299 */ /* 0x000fe40008011605 */
[----:B------:R-:W-:Y:S02]  /*5df0*/  @UP2 USHF.R.U32.HI UR7, URZ, UR41, UR10 ;  /* 0x00000029ff072299 */ /* 0x000fe4000801160a */
[----:B------:R-:W-:Y:S02]  /*5e00*/  UIMAD UR4, UR45, UR4, URZ ;  /* 0x000000042d0472a4 */ /* 0x000fe4000f8e02ff */
        /* <DEDUP_REMOVED lines=8> */
[----:B------:R-:W-:Y:S02]  /*5e90*/  USEL UR11, UR6, UR4, !UP2 ;  /* 0x00000004060b7287 */ /* 0x000fe4000d000000 */
[----:B------:R-:W-:Y:S02]  /*5ea0*/  UIADD3 UR8, UPT, UPT, -UR5, URZ, URZ ;  /* 0x000000ff05087290 */ /* 0x000fe4000fffe1ff */
[----:B------:R-:W-:Y:S01]  /*5eb0*/  UIADD3 UR10, UPT, UPT, -UR11, URZ, URZ ;  /* 0x000000ff0b0a7290 */ /* 0x000fe2000fffe1ff */
[----:B------:R-:W-:Y:S01]  /*5ec0*/  @!UP0 UMOV UR4, UR9 ;  /* 0x0000000900048c82 */ /* 0x000fe20008000000 */
[----:B------:R-:W-:Y:S02]  /*5ed0*/  UIADD3 UR9, UPT, UPT, -UR6, URZ, URZ ;  /* 0x000000ff06097290 */ /* 0x000fe4000fffe1ff */
[----:B------:R-:W-:Y:S02]  /*5ee0*/  @!UP0 USHF.R.U32.HI UR4, URZ, UR41, UR4 ;  /* 0x00000029ff048299 */ /* 0x000fe40008011604 */
[----:B------:R-:W-:Y:S02]  /*5ef0*/  UIMAD UR10, UR45, UR10, UR6 ;  /* 0x0000000a2d0a72a4 */ /* 0x000fe4000f8e0206 */
[----:B------:R-:W-:Y:S04]  /*5f00*/  @!UP0 USEL UR4, UR5, UR4, !UP2 ;  /* 0x0000000405048287 */ /* 0x000fe8000d000000 */
[----:B------:R-:W-:Y:S02]  /*5f10*/  @!UP0 UIMAD UR10, UR7, UR10, UR4 ;  /* 0x0000000a070a82a4 */ /* 0x000fe4000f8e0204 */
[----:B------:R-:W-:Y:S02]  /*5f20*/  @!UP0 UIADD3 UR11, UPT, UPT, UR11, -UR4, URZ ;  /* 0x800000040b0b8290 */ /* 0x000fe4000fffe0ff */
[----:B------:R-:W-:Y:S02]  /*5f30*/  UIMAD UR7, UR42, UR8, UR38 ;  /* 0x000000082a0772a4 */ /* 0x000fe4000f8e0226 */
[----:B------:R-:W-:Y:S02]  /*5f40*/  @!UP0 UIMAD UR6, UR11, UR45, UR5 ;  /* 0x0000002d0b0682a4 */ /* 0x000fe4000f8e0205 */
[----:B------:R-:W-:Y:S01]  /*5f50*/  UIMAD UR4, UR58, UR9, UR37 ;  /* 0x000000093a0472a4 */ /* 0x000fe2000f8e0225 */
[----:B------:R-:W-:Y:S02]  /*5f60*/  @!UP0 UMOV UR5, UR10 ;  /* 0x0000000a00058c82 */ /* 0x000fe40008000000 */
[----:B------:R-:W-:Y:S02]  /*5f70*/  UIMAD UR38, UR5, UR42, UR7 ;  /* 0x0000002a052672a4 */ /* 0x000fe4000f8e0207 */
[----:B------:R-:W-:Y:S11]  /*5f80*/  UIMAD UR37, UR6, UR58, UR4 ;  /* 0x0000003a062572a4 */ /* 0x000ff6000f8e0204 */
[----:B------:R-:W-:Y:S01]  /*5f90*/  @!UPT UIADD3 URZ, UPT, UPT, URZ, URZ, URZ ;  /* 0x000000fffffff290 */ /* 0x000fe2000fffe0ff */
.L_x_95:
[----:B------:R-:W-:Y:S01]  /*5fa0*/  UISETP.NE.AND UP0, UPT, UR39, 0x1, UPT ;  /* 0x000000012700788c */ /* 0x000fe2000bf05270 */
[----:B------:R-:W-:Y:S01]  /*5fb0*/  LOP3.LUT P0, RZ, R69, 0x3f0, RZ, 0xc0, !PT ;  /* 0x000003f045ff7812 */ /* 0x000fe2000780c0ff */
[----:B------:R-:W-:Y:S01]  /*5fc0*/  USHF.L.U32 UR50, UR16, 0x6, URZ ;  /* 0x0000000610327899 */ /* 0x000fe200080006ff */
[----:B------:R-:W-:Y:S01]  /*5fd0*/  BSSY.RECONVERGENT B6, `(.L_x_96) ;  /* 0x0000034000067945 */ /* 0x000fe20003800200 */
[----:B------:R-:W-:Y:S01]  /*5fe0*/  USHF.L.U32 UR49, UR20, 0x8, URZ ;  /* 0x0000000814317899 */ /* 0x000fe200080006ff */
[----:B------:R-:W-:Y:S06]  /*5ff0*/  IADD3 R71, PT, PT, R71, 0x1, RZ ;  /* 0x0000000147477810 */ /* 0x000fec0007ffe0ff */
[----:B------:R-:W2:Y:S01]  /*6000*/  @!UP0 LDCU.128 UR12, c[0x0][0xb10] ;  /* 0x00016200ff0c87ac */ /* 0x000ea20008000c00 */
[----:B------:R-:W3:Y:S01]  /*6010*/  @!UP0 LDCU UR5, c[0x0][0xb0c] ;  /* 0x00016180ff0587ac */ /* 0x000ee20008000800 */
[----:B------:R-:W4:Y:S01]  /*6020*/  @!UP0 LDCU UR10, c[0x0][0xb20] ;  /* 0x00016400ff0a87ac */ /* 0x000f220008000800 */
[----:B--2---:R-:W-:Y:S02]  /*6030*/  UIMAD.WIDE.U32 UR8, UR38, UR12, URZ ;  /* 0x0000000c260872a5 */ /* 0x004fe4000f8e00ff */
[----:B------:R-:W-:Y:S02]  /*6040*/  UIMAD.WIDE.U32 UR6, UR37, UR15, URZ ;  /* 0x0000000f250672a5 */ /* 0x000fe4000f8e00ff */
[----:B------:R-:W-:Y:S03]  /*6050*/  @!UP0 UISETP.NE.AND UP1, UPT, UR14, 0x1, UPT ;  /* 0x000000010e00888c */ /* 0x000fe6000bf25270 */
[----:B------:R-:W-:Y:S01]  /*6060*/  @!UP0 UMOV UR4, UR9 ;  /* 0x0000000900048c82 */ /* 0x000fe20008000000 */
[----:B---3--:R-:W-:Y:S02]  /*6070*/  @!UP0 UISETP.NE.AND UP2, UPT, UR5, 0x1, UPT ;  /* 0x000000010500888c */ /* 0x008fe4000bf45270 */
[----:B------:R-:W-:Y:S01]  /*6080*/  @!UP0 USHF.R.U32.HI UR4, URZ, UR13, UR4 ;  /* 0x0000000dff048299 */ /* 0x000fe20008011604 */
[----:B------:R-:W-:Y:S02]  /*6090*/  @!UP0 UMOV UR6, UR7 ;  /* 0x0000000700068c82 */ /* 0x000fe40008000000 */
[----:B----4-:R-:W-:Y:S02]  /*60a0*/  @!UP0 USHF.R.U32.HI UR6, URZ, UR10, UR6 ;  /* 0x0000000aff068299 */ /* 0x010fe40008011606 */
[----:B------:R-:W-:Y:S02]  /*60b0*/  @!UP0 USEL UR7, UR38, UR4, !UP2 ;  /* 0x0000000426078287 */ /* 0x000fe4000d000000 */
[----:B------:R-:W-:Y:S04]  /*60c0*/  @!UP0 USEL UR6, UR37, UR6, !UP1 ;  /* 0x0000000625068287 */ /* 0x000fe8000c800000 */
[----:B------:R-:W-:Y:S02]  /*60d0*/  @!UP0 UIADD3 UR4, UPT, UPT, -UR7, UR6, URZ ;  /* 0x0000000607048290 */ /* 0x000fe4000fffe1ff */
[----:B------:R-:W-:Y:S02]  /*60e0*/  @!UP0 UIADD3 UR6, UPT, UPT, UR7, -UR6, URZ ;  /* 0x8000000607068290 */ /* 0x000fe4000fffe0ff */
[----:B------:R-:W-:Y:S02]  /*60f0*/  @!UP0 UIMAD UR38, UR4, UR5, UR38 ;  /* 0x00000005042682a4 */ /* 0x000fe4000f8e0226 */
[----:B------:R-:W-:Y:S01]  /*6100*/  @!UP0 UIMAD UR37, UR6, UR14, UR37 ;  /* 0x0000000e062582a4 */ /* 0x000fe2000f8e0225 */
[----:B------:R-:W-:Y:S11]  /*6110*/  @!P0 BRA `(.L_x_97) ;  /* 0x00000000007c8947 */ /* 0x000ff60003800000 */
[----:B------:R-:W2:Y:S01]  /*6120*/  LDCU.64 UR8, c[0x4][0x80] ;  /* 0x01001000ff0877ac */ /* 0x000ea20008000a00 */
[----:B------:R-:W-:Y:S01]  /*6130*/  MOV R2, 0x0 ;  /* 0x0000000000027802 */ /* 0x000fe20000000f00 */
[----:B------:R-:W-:Y:S02]  /*6140*/  HFMA2 R12, -RZ, RZ, 0, 5.9604644775390625e-08 ;  /* 0x00000001ff0c7431 */ /* 0x000fe400000001ff */
[----:B------:R-:W-:Y:S01]  /*6150*/  IMAD.MOV.U32 R8, RZ, RZ, 0x70 ;  /* 0x00000070ff087424 */ /* 0x000fe200078e00ff */
[----:B------:R3:W4:Y:S01]  /*6160*/  LDC.64 R14, c[0x4][R2] ;  /* 0x01000000020e7b82 */ /* 0x0007220000000a00 */
[----:B------:R-:W1:Y:S01]  /*6170*/  LDCU.64 UR6, c[0x4][0x88] ;  /* 0x01001100ff0677ac */ /* 0x000e620008000a00 */
[----:B------:R-:W-:Y:S01]  /*6180*/  IMAD.MOV.U32 R13, RZ, RZ, RZ ;  /* 0x000000ffff0d7224 */ /* 0x000fe200078e00ff */
[----:B------:R-:W1:Y:S01]  /*6190*/  LDCU.64 UR4, c[0x4][0x8] ;  /* 0x01000100ff0477ac */ /* 0x000e620008000a00 */
[----:B--2---:R-:W-:Y:S01]  /*61a0*/  MOV R5, UR9 ;  /* 0x0000000900057c02 */ /* 0x004fe20008000f00 */
[----:B------:R-:W-:Y:S01]  /*61b0*/  IMAD.U32 R4, RZ, RZ, UR8 ;  /* 0x00000008ff047e24 */ /* 0x000fe2000f8e00ff */
[----:B-1----:R-:W-:Y:S01]  /*61c0*/  MOV R7, UR7 ;  /* 0x0000000700077c02 */ /* 0x002fe20008000f00 */
[----:B------:R-:W-:Y:S01]  /*61d0*/  IMAD.U32 R6, RZ, RZ, UR6 ;  /* 0x00000006ff067e24 */ /* 0x000fe2000f8e00ff */
[----:B------:R-:W-:Y:S01]  /*61e0*/  MOV R11, UR5 ;  /* 0x00000005000b7c02 */ /* 0x000fe20008000f00 */
[----:B------:R-:W-:Y:S02]  /*61f0*/  IMAD.U32 R10, RZ, RZ, UR4 ;  /* 0x00000004ff0a7e24 */ /* 0x000fe4000f8e00ff */
[----:B------:R-:W-:Y:S07]  /*6200*/  LEPC R20, `(.L_x_98) ;  /* 0x000000001014794e */ /* 0x000fee0000000000 */
[----:B---345:R-:W-:Y:S05]  /*6210*/  CALL.ABS.NOINC R14 ;  /* 0x000000000e007343 */ /* 0x038fea0003c00000 */
.L_x_98:
[----:B------:R-:W1:Y:S01]  /*6220*/  LDCU.64 UR8, c[0x4][0x80] ;  /* 0x01001000ff0877ac */ /* 0x000e620008000a00 */
[----:B------:R-:W2:Y:S01]  /*6230*/  LDC.64 R2, c[0x4][R2] ;  /* 0x0100000002027b82 */ /* 0x000ea20000000a00 */
[----:B------:R-:W-:Y:S02]  /*6240*/  HFMA2 R12, -RZ, RZ, 0, 5.9604644775390625e-08 ;  /* 0x00000001ff0c7431 */ /* 0x000fe400000001ff */
[----:B------:R-:W-:Y:S02]  /*6250*/  IMAD.MOV.U32 R8, RZ, RZ, 0x70 ;  /* 0x00000070ff087424 */ /* 0x000fe400078e00ff */
[----:B------:R-:W-:Y:S01]  /*6260*/  IMAD.MOV.U32 R13, RZ, RZ, RZ ;  /* 0x000000ffff0d7224 */ /* 0x000fe200078e00ff */
[----:B------:R-:W3:Y:S01]  /*6270*/  LDCU.64 UR6, c[0x4][0x88] ;  /* 0x01001100ff0677ac */ /* 0x000ee20008000a00 */
[----:B------:R-:W4:Y:S01]  /*6280*/  LDCU.64 UR4, c[0x4][0x8] ;  /* 0x01000100ff0477ac */ /* 0x000f220008000a00 */
[----:B-1----:R-:W-:Y:S02]  /*6290*/  MOV R4, UR8 ;  /* 0x0000000800047c02 */ /* 0x002fe40008000f00 */
[----:B------:R-:W-:Y:S02]  /*62a0*/  MOV R5, UR9 ;  /* 0x0000000900057c02 */ /* 0x000fe40008000f00 */
[----:B---3--:R-:W-:Y:S01]  /*62b0*/  MOV R7, UR7 ;  /* 0x0000000700077c02 */ /* 0x008fe20008000f00 */
[----:B------:R-:W-:Y:S01]  /*62c0*/  IMAD.U32 R6, RZ, RZ, UR6 ;  /* 0x00000006ff067e24 */ /* 0x000fe2000f8e00ff */
[----:B----4-:R-:W-:Y:S01]  /*62d0*/  MOV R11, UR5 ;  /* 0x00000005000b7c02 */ /* 0x010fe20008000f00 */
[----:B------:R-:W-:Y:S02]  /*62e0*/  IMAD.U32 R10, RZ, RZ, UR4 ;  /* 0x00000004ff0a7e24 */ /* 0x000fe4000f8e00ff */
[----:B------:R-:W-:Y:S07]  /*62f0*/  LEPC R20, `(.L_x_97) ;  /* 0x000000001014794e */ /* 0x000fee0000000000 */
[----:B--2---:R-:W-:Y:S05]  /*6300*/  CALL.ABS.NOINC R2 ;  /* 0x0000000002007343 */ /* 0x004fea0003c00000 */
.L_x_97:
[----:B------:R-:W-:Y:S05]  /*6310*/  BSYNC.RECONVERGENT B6 ;  /* 0x0000000000067941 */ /* 0x000fea0003800200 */
.L_x_96:
[----:B------:R-:W-:Y:S02]  /*6320*/  R2UR UR6, R68 ;  /* 0x00000000440672ca */ /* 0x000fe400000e0000 */
[----:B------:R-:W-:Y:S02]  /*6330*/  R2UR UR5, R78 ;  /* 0x000000004e0572ca */ /* 0x000fe400000e0000 */
[----:B------:R-:W-:Y:S02]  /*6340*/  R2UR UR4, R77 ;  /* 0x000000004d0472ca */ /* 0x000fe400000e0000 */
[----:B------:R-:W-:Y:S02]  /*6350*/  ISETP.NE.U32.AND P4, PT, R62, RZ, PT ;  /* 0x000000ff3e00720c */ /* 0x000fe40003f85070 */
[----:B------:R-:W-:Y:S02]  /*6360*/  ISETP.NE.U32.AND P2, PT, RZ, UR60, PT ;  /* 0x0000003cff007c0c */ /* 0x000fe4000bf45070 */
[----:B------:R-:W-:Y:S02]  /*6370*/  ISETP.NE.AND.EX P4, PT, R63, RZ, PT, P4 ;  /* 0x000000ff3f00720c */ /* 0x000fe40003f85340 */
[----:B------:R-:W-:Y:S01]  /*6380*/  ISETP.NE.AND.EX P2, PT, RZ, UR61, PT, P2 ;  /* 0x0000003dff007c0c */ /* 0x000fe2000bf45320 */
[----:B------:R-:W-:Y:S02]  /*6390*/  UISETP.NE.AND UP2, UPT, UR6, URZ, UPT ;  /* 0x000000ff0600728c */ /* 0x000fe4000bf45270 */
[----:B------:R-:W-:Y:S04]  /*63a0*/  UISETP.NE.U32.AND UP0, UPT, UR5, URZ, UPT ;  /* 0x000000ff0500728c */ /* 0x000fe8000bf05070 */
[----:B------:R-:W-:Y:S01]  /*63b0*/  UISETP.NE.AND.EX UP1, UPT, UR4, URZ, UPT, UP0 ;  /* 0x000000ff0400728c */ /* 0x000fe2000bf25300 */
[----:B------:R-:W-:Y:S01]  /*63c0*/  PLOP3.LUT P1, PT, PT, PT, UP2, 0x80, 0x8 ;  /* 0x000000000008781c */ /* 0x000fe20003f2f028 */
[----:B------:R-:W-:Y:S03]  /*63d0*/  UPLOP3.LUT UP0, UPT, UPT, UPT, UPT, 0x40, 0x4 ;  /* 0x000000000004789c */ /* 0x000fe60003f0e870 */
[----:B------:R-:W-:Y:S06]  /*63e0*/  @UP2 UPLOP3.LUT UP0, UPT, UPT, UPT, UP1, 0x80, 0x8 ;  /* 0x000000000008289c */ /* 0x000fec0003f0f010 */
[----:B------:R-:W-:Y:S01]  /*63f0*/  PLOP3.LUT P0, PT, PT, PT, UP0, 0x80, 0x8 ;  /* 0x000000000008781c */ /* 0x000fe20003f0f008 */
[----:B------:R-:W-:Y:S01]  /*6400*/  @!UPT UIADD3 URZ, UPT, UPT, URZ, URZ, URZ ;  /* 0x000000fffffff290 */ /* 0x000fe2000fffe0ff */
[----:B------:R-:W-:Y:S11]  /*6410*/  BRA.U !UP1, `(.L_x_99) ;  /* 0x0000000109407547 */ /* 0x000ff6000b800000 */
[----:B------:R-:W-:Y:S01]  /*6420*/  UISETP.NE.U32.AND UP0, UPT, UR60, URZ, UPT ;  /* 0x000000ff3c00728c */ /* 0x000fe2000bf05070 */
[----:B------:R-:W-:Y:S01]  /*6430*/  R2UR UR6, R78 ;  /* 0x000000004e0672ca */ /* 0x000fe200000e0000 */
[----:B------:R-:W2:Y:S01]  /*6440*/  LDCU.64 UR8, c[0x0][0x358] ;  /* 0x00006b00ff0877ac */ /* 0x000ea20008000a00 */
[----:B------:R-:W-:Y:S02]  /*6450*/  HFMA2 R64, -RZ, RZ, 0, 5.9604644775390625e-08 ;  /* 0x00000001ff407431 */ /* 0x000fe400000001ff */
[----:B-1----:R-:W-:Y:S01]  /*6460*/  IMAD.MOV.U32 R0, RZ, RZ, 0x1 ;  /* 0x00000001ff007424 */ /* 0x002fe200078e00ff */
[----:B------:R-:W-:Y:S06]  /*6470*/  UISETP.NE.AND.EX UP0, UPT, UR61, URZ, UPT, UP0 ;  /* 0x000000ff3d00728c */ /* 0x000fec000bf05300 */
[----:B------:R-:W-:Y:S05]  /*6480*/  PLOP3.LUT P3, PT, PT, PT, UP0, 0x80, 0x8 ;  /* 0x000000000008781c */ /* 0x000fea0003f6f008 */
[----:B------:R-:W1:Y:S01]  /*6490*/  @UP0 LDCU.64 UR4, c[0x0][0x888] ;  /* 0x00011100ff0407ac */ /* 0x000e620008000a00 */
[----:B------:R-:W-:Y:S07]  /*64a0*/  @UP0 UIMAD UR6, UR36, UR6, URZ ;  /* 0x00000006240602a4 */ /* 0x000fee000f8e02ff */
[----:B------:R-:W-:Y:S01]  /*64b0*/  @!P3 PRMT R64, R0, 0x7610, R64 ;  /* 0x000076100040b816 */ /* 0x000fe20000000040 */
[----:B-1----:R-:W-:Y:S06]  /*64c0*/  @UP0 UIMAD.WIDE UR4, UR6, 0x4, UR4 ;  /* 0x00000004060408a5 */ /* 0x002fec000f8e0204 */
[----:B------:R-:W-:Y:S02]  /*64d0*/  IMAD.U32 R2, RZ, RZ, UR4 ;  /* 0x00000004ff027e24 */ /* 0x000fe4000f8e00ff */
[----:B------:R-:W-:Y:S03]  /*64e0*/  IMAD.U32 R3, RZ, RZ, UR5 ;  /* 0x00000005ff037e24 */ /* 0x000fe6000f8e00ff */
[----:B------:R-:W1:Y:S02]  /*64f0*/  @!UP0 LDCU UR4, c[0x0][0x880] ;  /* 0x00011000ff0487ac */ /* 0x000e640008000800 */
[----:B--2--5:R2:W5:Y:S02]  /*6500*/  @P3 LDG.E R26, desc[UR8][R2.64] ;  /* 0x00000008021a3981 */ /* 0x024564000c1e1900 */
[----:B-12---:R-:W-:Y:S02]  /*6510*/  @!P3 MOV R26, UR4 ;  /* 0x00000004001abc02 */ /* 0x006fe40008000f00 */
.L_x_99:
[----:B------:R-:W-:Y:S05]  /*6520*/  @!P4 BRA `(.L_x_100) ;  /* 0x000000000024c947 */ /* 0x000fea0003800000 */
[----:B------:R-:W-:Y:S01]  /*6530*/  ISETP.NE.U32.AND P3, PT, R60, RZ, PT ;  /* 0x000000ff3c00720c */ /* 0x000fe20003f65070 */
[----:B------:R-:W2:Y:S03]  /*6540*/  LDCU.64 UR4, c[0x0][0x358] ;  /* 0x00006b00ff0477ac */ /* 0x000ea60008000a00 */
[----:B------:R-:W-:Y:S11]  /*6550*/  ISETP.NE.AND.EX P3, PT, R61, RZ, PT, P3 ;  /* 0x000000ff3d00720c */ /* 0x000ff60003f65330 */
[----:B------:R-:W-:Y:S02]  /*6560*/  @!UPT UIADD3 URZ, UPT, UPT, URZ, URZ, URZ ;  /* 0x000000fffffff290 */ /* 0x000fe4000fffe0ff */
[----:B------:R-:W3:Y:S01]  /*6570*/  @P3 LDC.64 R2, c[0x0][0x8a8] ;  /* 0x00022a00ff023b82 */ /* 0x000ee20000000a00 */
[----:B-1----:R-:W-:Y:S04]  /*6580*/  @P3 IMAD R0, R62, UR36, RZ ;  /* 0x000000243e003c24 */ /* 0x002fe8000f8e02ff */
[----:B---3--:R-:W-:Y:S05]  /*6590*/  @P3 IMAD.WIDE R2, R0, 0x4, R2 ;  /* 0x0000000400023825 */ /* 0x008fea00078e0202 */
[----:B--2--5:R2:W5:Y:S02]  /*65a0*/  @P3 LDG.E R24, desc[UR4][R2.64] ;  /* 0x0000000402183981 */ /* 0x024564000c1e1900 */
[----:B--2---:R-:W3:Y:S02]  /*65b0*/  @!P3 LDC R24, c[0x0][0x8a0] ;  /* 0x00022800ff18bb82 */ /* 0x004ee40000000800 */
.L_x_100:
[----:B-----5:R-:W-:Y:S01]  /*65c0*/  FSETP.NEU.AND P3, PT, R26, RZ, PT ;  /* 0x000000ff1a00720b */ /* 0x020fe20003f6d000 */
[----:B------:R-:W-:Y:S01]  /*65d0*/  IMAD.SHL.U32 R89, R27, 0x4, RZ ;  /* 0x000000041b597824 */ /* 0x000fe200078e00ff */
[----:B------:R-:W-:Y:S01]  /*65e0*/  SEL R4, RZ, 0xffffffff, P2 ;  /* 0xffffffffff047807 */ /* 0x000fe20001000000 */
[----:B------:R-:W-:Y:S01]  /*65f0*/  BSSY B1, `(.L_x_101) ;  /* 0x0000043000017945 */ /* 0x000fe20003800000 */
[----:B------:R-:W-:Y:S01]  /*6600*/  @P1 LOP3.LUT P2, RZ, R64, 0xff, RZ, 0xc0, !PT ;  /* 0x000000ff40ff1812 */ /* 0x000fe2000784c0ff */
[----:B------:R-:W-:Y:S01]  /*6610*/  VIADD R82, R89, UR43 ;  /* 0x0000002b59527c36 */ /* 0x000fe20008000000 */
[----:B------:R-:W-:Y:S01]  /*6620*/  @P1 SEL R3, RZ, 0xffffffff, P3 ;  /* 0xffffffffff031807 */ /* 0x000fe20001800000 */
[----:B------:R-:W-:Y:S01]  /*6630*/  IMAD.MOV.U32 R90, RZ, RZ, 0x1 ;  /* 0x00000001ff5a7424 */ /* 0x000fe200078e00ff */
[----:B------:R-:W-:Y:S01]  /*6640*/  LEA R85, R22, UR43, 0x3 ;  /* 0x0000002b16557c11 */ /* 0x000fe2000f8e18ff */
[----:B------:R-:W-:Y:S01]  /*6650*/  IMAD.MOV.U32 R88, RZ, RZ, RZ ;  /* 0x000000ffff587224 */ /* 0x000fe200078e00ff */
[----:B------:R-:W-:Y:S02]  /*6660*/  @P0 SEL R3, R4, R3, !P2 ;  /* 0x0000000304030207 */ /* 0x000fe40005000000 */
[----:B------:R-:W-:Y:S02]  /*6670*/  CS2R R58, SRZ ;  /* 0x00000000003a7805 */ /* 0x000fe4000001ff00 */
[----:B------:R-:W-:Y:S02]  /*6680*/  SHF.L.U32 R2, R73, 0x1f, RZ ;  /* 0x0000001f49027819 */ /* 0x000fe400000006ff */
[----:B------:R-:W-:Y:S02]  /*6690*/  CS2R R56, SRZ ;  /* 0x0000000000387805 */ /* 0x000fe4000001ff00 */
[----:B------:R-:W-:Y:S02]  /*66a0*/  @P1 LOP3.LUT R3, R3, 0x1, RZ, 0xc0, !PT ;  /* 0x0000000103031812 */ /* 0x000fe400078ec0ff */
[----:B------:R-:W-:Y:S02]  /*66b0*/  CS2R R54, SRZ ;  /* 0x0000000000367805 */ /* 0x000fe4000001ff00 */
[----:B------:R-:W-:Y:S02]  /*66c0*/  PLOP3.LUT P2, PT, PT, PT, UP1, 0x80, 0x8 ;  /* 0x000000000008781c */ /* 0x000fe40003f4f018 */
[----:B------:R-:W-:Y:S02]  /*66d0*/  CS2R R52, SRZ ;  /* 0x0000000000347805 */ /* 0x000fe4000001ff00 */
[----:B------:R-:W-:Y:S02]  /*66e0*/  ISETP.NE.U32.OR P6, PT, R3, 0x1, !P1 ;  /* 0x000000010300780c */ /* 0x000fe40004fc5470 */
[----:B------:R-:W-:Y:S02]  /*66f0*/  CS2R R50, SRZ ;  /* 0x0000000000327805 */ /* 0x000fe4000001ff00 */
[----:B------:R-:W-:Y:S02]  /*6700*/  LEA.HI R25, R22, R22, RZ, 0x1 ;  /* 0x0000001616197211 */ /* 0x000fe400078f08ff */
[----:B------:R-:W-:Y:S02]  /*6710*/  CS2R R48, SRZ ;  /* 0x0000000000307805 */ /* 0x000fe4000001ff00 */
[----:B------:R-:W-:Y:S02]  /*6720*/  LOP3.LUT P4, R70, R64, 0xff, RZ, 0xc0, !PT ;  /* 0x000000ff40467812 */ /* 0x000fe4000788c0ff */
[----:B------:R-:W-:Y:S02]  /*6730*/  CS2R R46, SRZ ;  /* 0x00000000002e7805 */ /* 0x000fe4000001ff00 */
[----:B------:R-:W-:Y:S01]  /*6740*/  SEL R3, RZ, 0xffffffff, P3 ;  /* 0xffffffffff037807 */ /* 0x000fe20001800000 */
[C---:B-1----:R-:W-:Y:S01]  /*6750*/  IMAD.SHL.U32 R0, R25.reuse, 0x80, RZ ;  /* 0x0000008019007824 */ /* 0x042fe200078e00ff */
[----:B------:R-:W-:Y:S02]  /*6760*/  LOP3.LUT R25, R25, 0xffe, RZ, 0xc0, !PT ;  /* 0x00000ffe19197812 */ /* 0x000fe400078ec0ff */
[----:B------:R-:W-:Y:S02]  /*6770*/  CS2R R44, SRZ ;  /* 0x00000000002c7805 */ /* 0x000fe4000001ff00 */
[----:B------:R-:W-:Y:S01]  /*6780*/  P2R R80, PR, RZ, 0x40 ;  /* 0x00000040ff507803 */ /* 0x000fe20000000000 */
[----:B------:R-:W-:Y:S01]  /*6790*/  VIADD R28, R82, 0x400 ;  /* 0x00000400521c7836 */ /* 0x000fe20000000000 */
[----:B------:R-:W-:Y:S01]  /*67a0*/  @P2 SEL R3, R4, R3, !P4 ;  /* 0x0000000304032207 */ /* 0x000fe20006000000 */
[----:B------:R-:W-:Y:S01]  /*67b0*/  IMAD.IADD R25, R22, 0x1, -R25 ;  /* 0x0000000116197824 */ /* 0x000fe200078e0a19 */
[----:B------:R-:W-:Y:S01]  /*67c0*/  @P6 SHF.L.U32 R5, RZ, 0x1f, RZ ;  /* 0x0000001fff056819 */ /* 0x000fe200000006ff */
[----:B------:R-:W-:Y:S01]  /*67d0*/  IMAD.IADD R81, R74, 0x1, R82 ;  /* 0x000000014a517824 */ /* 0x000fe200078e0252 */
[----:B------:R-:W-:Y:S02]  /*67e0*/  LOP3.LUT R0, R0, 0xffffff00, RZ, 0xc0, !PT ;  /* 0xffffff0000007812 */ /* 0x000fe400078ec0ff */
[----:B------:R-:W1:Y:S01]  /*67f0*/  @P6 SYNCS.PHASECHK.TRANS64.TRYWAIT P1, [UR43+0x40], R5 ;  /* 0x00004005ff0065a7 */ /* 0x000e62000802112b */
[----:B------:R-:W-:Y:S02]  /*6800*/  LOP3.LUT R3, R3, 0x1, RZ, 0xc0, !PT ;  /* 0x0000000103037812 */ /* 0x000fe400078ec0ff */
[----:B------:R-:W-:Y:S02]  /*6810*/  IMAD.IADD R0, R23, 0x1, R0 ;  /* 0x0000000117007824 */ /* 0x000fe400078e0200 */
[----:B------:R-:W-:Y:S02]  /*6820*/  ISETP.NE.U32.AND P5, PT, R3, 0x1, PT ;  /* 0x000000010300780c */ /* 0x000fe40003fa5070 */
[----:B------:R-:W-:Y:S02]  /*6830*/  IMAD R25, R25, 0x100000, R0 ;  /* 0x0010000019197824 */ /* 0x000fe400078e0200 */
[----:B------:R-:W-:Y:S01]  /*6840*/  P2R R91, PR, RZ, 0x20 ;  /* 0x00000020ff5b7803 */ /* 0x000fe20000000000 */
[----:B------:R2:W4:Y:S01]  /*6850*/  SYNCS.PHASECHK.TRANS64.TRYWAIT P0, [R85+URZ+0xb0], R2 ;  /* 0x0000b002550075a7 */ /* 0x00052200080011ff */
[----:B-1----:R-:W-:Y:S01]  /*6860*/  @P6 SEL R90, RZ, 0x1, !P1 ;  /* 0x00000001ff5a6807 */ /* 0x002fe20004800000 */
[----:B--2---:R-:W-:Y:S06]  /*6870*/  @!P6 BRA `(.L_x_102) ;  /* 0x000000000068e947 */ /* 0x004fec0003800000 */
[C---:B------:R-:W-:Y:S01]  /*6880*/  @P5 IMAD R5, R75.reuse, 0x4, R28 ;  /* 0x000000044b055824 */ /* 0x040fe200078e021c */
[----:B------:R-:W-:Y:S01]  /*6890*/  ISETP.NE.AND P1, PT, R90, RZ, PT ;  /* 0x000000ff5a00720c */ /* 0x000fe20003f25270 */
[----:B------:R-:W-:Y:S01]  /*68a0*/  @P5 IMAD R4, R75, 0x4, R82 ;  /* 0x000000044b045824 */ /* 0x000fe200078e0252 */
[----:B------:R-:W-:Y:S01]  /*68b0*/  BSSY B0, `(.L_x_103) ;  /* 0x000000e000007945 */ /* 0x000fe20003800000 */
[----:B------:R-:W-:Y:S01]  /*68c0*/  IMAD.MOV.U32 R58, RZ, RZ, RZ ;  /* 0x000000ffff3a7224 */ /* 0x000fe200078e00ff */
[----:B------:R-:W-:Y:S01]  /*68d0*/  CS2R R54, SRZ ;  /* 0x0000000000367805 */ /* 0x000fe2000001ff00 */
[----:B------:R-:W-:Y:S01]  /*68e0*/  @P5 IMAD.IADD R5, R74, 0x1, R5 ;  /* 0x000000014a055824 */ /* 0x000fe200078e0205 */
[----:B------:R-:W-:Y:S02]  /*68f0*/  CS2R R52, SRZ ;  /* 0x0000000000347805 */ /* 0x000fe4000001ff00 */
[----:B------:R-:W-:Y:S02]  /*6900*/  CS2R R56, SRZ ;  /* 0x0000000000387805 */ /* 0x000fe4000001ff00 */
[----:B------:R-:W-:Y:S02]  /*6910*/  CS2R R46, SRZ ;  /* 0x00000000002e7805 */ /* 0x000fe4000001ff00 */
[----:B------:R-:W-:Y:S02]  /*6920*/  CS2R R44, SRZ ;  /* 0x00000000002c7805 */ /* 0x000fe4000001ff00 */
[----:B------:R-:W-:Y:S02]  /*6930*/  CS2R R50, SRZ ;  /* 0x0000000000327805 */ /* 0x000fe4000001ff00 */
[----:B------:R-:W-:Y:S01]  /*6940*/  CS2R R48, SRZ ;  /* 0x0000000000307805 */ /* 0x000fe2000001ff00 */
[----:B------:R-:W-:Y:S06]  /*6950*/  @P1 BRA `(.L_x_104) ;  /* 0x00000000000c1947 */ /* 0x000fec0003800000 */
[----:B------:R-:W-:Y:S04]  /*6960*/  SHF.L.U32 R3, RZ, 0x1f, RZ ;  /* 0x0000001fff037819 */ /* 0x000fe800000006ff */
[----:B------:R-:W1:Y:S02]  /*6970*/  SYNCS.PHASECHK.TRANS64.TRYWAIT P1, [UR43+0x40], R3 ;  /* 0x00004003ff0075a7 */ /* 0x000e64000802112b */
[----:B-1----:R-:W-:Y:S05]  /*6980*/  @!P1 BRA `(.L_x_105) ;  /* 0x0000004800a09947 */ /* 0x002fea0003800000 */
.L_x_104:
[----:B------:R-:W-:Y:S05]  /*6990*/  BSYNC B0 ;  /* 0x0000000000007941 */ /* 0x000fea0003800000 */
.L_x_103:
[----:B------:R-:W-:Y:S01]  /*69a0*/  ISETP.NE.AND P1, PT, R91, RZ, PT ;  /* 0x000000ff5b00720c */ /* 0x000fe20003f25270 */
[----:B------:R-:W-:Y:S11]  /*69b0*/  HFMA2 R88, -RZ, RZ, 0, 5.9604644775390625e-08 ;  /* 0x00000001ff587431 */ /* 0x000ff600000001ff */
[----:B------:R-:W-:Y:S01]  /*69c0*/  @!UPT UIADD3 URZ, UPT, UPT, URZ, URZ, URZ ;  /* 0x000000fffffff290 */ /* 0x000fe2000fffe0ff */
[----:B------:R-:W-:Y:S05]  /*69d0*/  @P1 WARPSYNC.ALL ;  /* 0x0000000000001948 */ /* 0x000fea0003800000 */
[----:B------:R2:W1:Y:S04]  /*69e0*/  @P1 LDSM.16.M88.4 R52, [R4+0x400] ;  /* 0x000400000434183b */ /* 0x0004680000000200 */
[----:B------:R2:W1:Y:S04]  /*69f0*/  @P1 LDSM.16.M88.4 R56, [R5] ;  /* 0x000000000538183b */ /* 0x0004680000000200 */
[----:B------:R2:W1:Y:S04]  /*6a00*/  @P1 LDSM.16.M88.4 R44, [R89+UR43+0x400] ;  /* 0x0004002b592c183b */ /* 0x0004680008000200 */
[----:B------:R2:W1:Y:S02]  /*6a10*/  @P1 LDSM.16.M88.4 R48, [R81+0x400] ;  /* 0x000400005130183b */ /* 0x0004640000000200 */
.L_x_102:
[----:B------:R-:W-:Y:S05]  /*6a20*/  BSYNC B1 ;  /* 0x0000000000017941 */ /* 0x000fea0003800000 */
.L_x_101:
[----:B-1----:R-:W-:Y:S04]  /*6a30*/  SHF.R.U32.HI R0, RZ, 0x15, R25 ;  /* 0x00000015ff007819 */ /* 0x002fe80000011619 */
[----:B------:R-:W-:Y:S01]  /*6a40*/  LOP3.LUT P1, RZ, R0, 0x3, R65, 0x48, !PT ;  /* 0x0000000300ff7812 */ /* 0x000fe20007824841 */
[----:B------:R-:W-:Y:S01]  /*6a50*/  @!UPT UIADD3 URZ, UPT, UPT, URZ, URZ, URZ ;  /* 0x000000fffffff290 */ /* 0x000fe2000fffe0ff */
[----:B----4-:R-:W-:Y:S11]  /*6a60*/  @P0 BRA `(.L_x_106) ;  /* 0x0000000000080947 */ /* 0x010ff60003800000 */
[----:B------:R-:W1:Y:S02]  /*6a70*/  SYNCS.PHASECHK.TRANS64.TRYWAIT P0, [R85+URZ+0xb0], R2 ;  /* 0x0000b002550075a7 */ /* 0x000e6400080011ff */
[----:B-1----:R-:W-:Y:S05]  /*6a80*/  @!P0 BRA `(.L_x_107) ;  /* 0x0000004800788947 */ /* 0x002fea0003800000 */
.L_x_106:
[----:B------:R-:W-:Y:S05]  /*6a90*/  @!P1 BRA `(.L_x_108) ;  /* 0x0000000000409947 */ /* 0x000fea0003800000 */
[----:B------:R-:W2:Y:S01]  /*6aa0*/  LDCU.64 UR8, c[0x4][0x70] ;  /* 0x01000e00ff0877ac */ /* 0x000ea20008000a00 */
[----:B------:R-:W-:Y:S01]  /*6ab0*/  MOV R3, 0x0 ;  /* 0x0000000000037802 */ /* 0x000fe20000000f00 */
[----:B------:R-:W-:Y:S02]  /*6ac0*/  HFMA2 R12, -RZ, RZ, 0, 5.9604644775390625e-08 ;  /* 0x00000001ff0c7431 */ /* 0x000fe400000001ff */
[----:B------:R-:W-:Y:S02]  /*6ad0*/  IMAD.MOV.U32 R8, RZ, RZ, 0x192 ;  /* 0x00000192ff087424 */ /* 0x000fe400078e00ff */
[----:B------:R-:W-:Y:S01]  /*6ae0*/  IMAD.MOV.U32 R13, RZ, RZ, RZ ;  /* 0x000000ffff0d7224 */ /* 0x000fe200078e00ff */
[----:B------:R-:W4:Y:S01]  /*6af0*/  LDCU.64 UR6, c[0x4][0x78] ;  /* 0x01000f00ff0677ac */ /* 0x000f220008000a00 */
[----:B-1----:R-:W1:Y:S01]  /*6b00*/  LDC.64 R2, c[0x4][R3] ;  /* 0x0100000003027b82 */ /* 0x002e620000000a00 */
[----:B------:R-:W5:Y:S01]  /*6b10*/  LDCU.64 UR4, c[0x4][0x10] ;  /* 0x01000200ff0477ac */ /* 0x000f620008000a00 */
[----:B--2---:R-:W-:Y:S01]  /*6b20*/  MOV R5, UR9 ;  /* 0x0000000900057c02 */ /* 0x004fe20008000f00 */
[----:B------:R-:W-:Y:S01]  /*6b30*/  IMAD.U32 R4, RZ, RZ, UR8 ;  /* 0x00000008ff047e24 */ /* 0x000fe2000f8e00ff */
[----:B----4-:R-:W-:Y:S01]  /*6b40*/  MOV R7, UR7 ;  /* 0x0000000700077c02 */ /* 0x010fe20008000f00 */
[----:B------:R-:W-:Y:S01]  /*6b50*/  IMAD.U32 R6, RZ, RZ, UR6 ;  /* 0x00000006ff067e24 */ /* 0x000fe2000f8e00ff */
[----:B-----5:R-:W-:Y:S01]  /*6b60*/  MOV R11, UR5 ;  /* 0x00000005000b7c02 */ /* 0x020fe20008000f00 */
[----:B------:R-:W-:Y:S02]  /*6b70*/  IMAD.U32 R10, RZ, RZ, UR4 ;  /* 0x00000004ff0a7e24 */ /* 0x000fe4000f8e00ff */
[----:B------:R-:W-:Y:S07]  /*6b80*/  LEPC R20, `(.L_x_108) ;  /* 0x000000001014794e */ /* 0x000fee0000000000 */
[----:B-1-3--:R-:W-:Y:S05]  /*6b90*/  CALL.ABS.NOINC R2 ;  /* 0x0000000002007343 */ /* 0x00afea0003c00000 */
.L_x_108:
[----:B------:R-:W-:Y:S05]  /*6ba0*/  WARPSYNC.ALL ;  /* 0x0000000000007948 */ /* 0x000fea0003800000 */
[----:B------:R-:W-:Y:S01]  /*6bb0*/  R2UR UR4, R25 ;  /* 0x00000000190472ca */ /* 0x000fe200000e0000 */
[----:B------:R-:W-:Y:S01]  /*6bc0*/  BSSY.RECONVERGENT B0, `(.L_x_109) ;  /* 0x000003c000007945 */ /* 0x000fe20003800200 */
[----:B------:R-:W-:Y:S02]  /*6bd0*/  SHF.L.U32 R87, R75, 0x2, RZ ;  /* 0x000000024b577819 */ /* 0x000fe400000006ff */
[----:B------:R-:W-:Y:S02]  /*6be0*/  ISETP.NE.AND P0, PT, R76, RZ, PT ;  /* 0x000000ff4c00720c */ /* 0x000fe40003f05270 */
[----:B------:R-:W-:Y:S04]  /*6bf0*/  IADD3 R83, PT, PT, R28, R87, RZ ;  /* 0x000000571c537210 */ /* 0x000fe80007ffe0ff */
[----:B------:R-:W-:Y:S03]  /*6c00*/  IADD3 R84, PT, PT, R74, R83, RZ ;  /* 0x000000534a547210 */ /* 0x000fe60007ffe0ff */
[----:B--2---:R-:W3:Y:S02]  /*6c10*/  LDTM.16dp128bit.x8 R4, tmem[UR4] ;  /* 0x00000004000479ee */ /* 0x004ee40008180000 */
[C---:B---3--:R-:W-:Y:S01]  /*6c20*/  FMUL R3, R24.reuse, R4 ;  /* 0x0000000418037220 */ /* 0x048fe20000400000 */
[C---:B------:R-:W-:Y:S01]  /*6c30*/  FMUL R0, R24.reuse, R5 ;  /* 0x0000000518007220 */ /* 0x040fe20000400000 */
[C---:B------:R-:W-:Y:S01]  /*6c40*/  FMUL R5, R24.reuse, R6 ;  /* 0x0000000618057220 */ /* 0x040fe20000400000 */
[----:B-1----:R-:W-:Y:S01]  /*6c50*/  FMUL R2, R24, R7 ;  /* 0x0000000718027220 */ /* 0x002fe20000400000 */
[----:B------:R-:W-:Y:S01]  /*6c60*/  FFMA R28, R26, R44, R3 ;  /* 0x0000002c1a1c7223 */ /* 0x000fe20000000003 */
[----:B------:R-:W-:Y:S01]  /*6c70*/  FMUL R7, R24, R8 ;  /* 0x0000000818077220 */ /* 0x000fe20000400000 */
        /* <DEDUP_REMOVED lines=9> */
[----:B------:R1:W-:Y:S01]  /*6d10*/  STSM.16.M88.4 [R82+0x400], R28 ;  /* 0x0004001c52007844 */ /* 0x0003e20000000200 */
        /* <DEDUP_REMOVED lines=14> */
[C---:B------:R-:W-:Y:S01]  /*6e00*/  FFMA R40, R26.reuse, R56, R15 ;  /* 0x000000381a287223 */ /* 0x040fe2000000000f */
[C---:B------:R-:W-:Y:S01]  /*6e10*/  FFMA R41, R26.reuse, R57, R12 ;  /* 0x000000391a297223 */ /* 0x040fe2000000000c */
[C---:B------:R-:W-:Y:S01]  /*6e20*/  FFMA R42, R26.reuse, R58, R17 ;  /* 0x0000003a1a2a7223 */ /* 0x040fe20000000011 */
[----:B------:R1:W-:Y:S01]  /*6e30*/  STSM.16.M88.4 [R83], R36 ;  /* 0x0000002453007844 */ /* 0x0003e20000000200 */
[----:B------:R-:W-:Y:S05]  /*6e40*/  FFMA R43, R26, R59, R14 ;  /* 0x0000003b1a2b7223 */ /* 0x000fea000000000e */
[----:B------:R1:W-:Y:S01]  /*6e50*/  STSM.16.M88.4 [R84], R40 ;  /* 0x0000002854007844 */ /* 0x0003e20000000200 */
[----:B------:R-:W-:Y:S01]  /*6e60*/  @!PT LDS RZ, [RZ] ;  /* 0x00000000fffff984 */ /* 0x000fe20000000800 */
[----:B------:R-:W-:Y:S01]  /*6e70*/  @!PT LDS RZ, [RZ] ;  /* 0x00000000fffff984 */ /* 0x000fe20000000800 */
[----:B------:R-:W-:Y:S01]  /*6e80*/  @!PT LDS RZ, [RZ] ;  /* 0x00000000fffff984 */ /* 0x000fe20000000800 */
[----:B------:R-:W-:Y:S01]  /*6e90*/  @!PT LDS RZ, [RZ] ;  /* 0x00000000fffff984 */ /* 0x000fe20000000800 */
[----:B------:R2:W-:Y:S06]  /*6ea0*/  MEMBAR.ALL.CTA ;  /* 0x0000000000007992 */ /* 0x0005ec0000008000 */
[----:B--2---:R-:W2:Y:S02]  /*6eb0*/  FENCE.VIEW.ASYNC.S ;  /* 0x00000000000073c6 */ /* 0x004ea40000000000 */
[----:B--2---:R-:W-:Y:S06]  /*6ec0*/  BAR.SYNC.DEFER_BLOCKING 0x1, 0x80 ;  /* 0x0042000000007b1d */ /* 0x004fec0000010000 */
[----:B------:R-:W-:Y:S05]  /*6ed0*/  @P0 BRA `(.L_x_110) ;  /* 0x0000000000280947 */ /* 0x000fea0003800000 */
[----:B------:R-:W-:Y:S01]  /*6ee0*/  UIADD3 UR4, UPT, UPT, UR43, 0x400, URZ ;  /* 0x000004002b047890 */ /* 0x000fe2000fffe0ff */
[----:B------:R-:W-:Y:S05]  /*6ef0*/  UMOV UR51, UR36 ;  /* 0x0000002400337c82 */ /* 0x000fea0008000000 */
[----:B------:R-:W-:Y:S01]  /*6f00*/  MOV R69, UR4 ;  /* 0x0000000400457c02 */ /* 0x000fe20008000f00 */
[----:B------:R-:W-:Y:S03]  /*6f10*/  UIADD3 UR4, UP0, UPT, UR54, 0x680, URZ ;  /* 0x0000068036047890 */ /* 0x000fe6000ff1e0ff */
[----:B------:R-:W-:Y:S01]  /*6f20*/  R2UR UR48, R69 ;  /* 0x00000000453072ca */ /* 0x000fe200000e0000 */
[----:B------:R-:W-:Y:S11]  /*6f30*/  UIADD3.X UR5, UPT, UPT, URZ, UR55, URZ, UP0, !UPT ;  /* 0x00000037ff057290 */ /* 0x000ff600087fe4ff */
[----:B------:R-:W-:Y:S01]  /*6f40*/  @!UPT UIADD3 URZ, UPT, UPT, URZ, URZ, URZ ;  /* 0x000000fffffff290 */ /* 0x000fe2000fffe0ff */
[----:B------:R2:W-:Y:S01]  /*6f50*/  UTMASTG.3D [UR48], [UR4] ;  /* 0x00000030040073b5 */ /* 0x0005e20008010000 */
[----:B------:R0:W-:Y:S01]  /*6f60*/  UTMACMDFLUSH ;  /* 0x00000000000079b7 */ /* 0x0001e20000000000 */
[----:B--2---:R-:W-:Y:S04]  /*6f70*/  DEPBAR.LE SB0, 0x1 ;  /* 0x000080400000791a */ /* 0x004fe80000000000 */
.L_x_110:
[----:B------:R-:W-:Y:S05]  /*6f80*/  BSYNC.RECONVERGENT B0 ;  /* 0x0000000000007941 */ /* 0x000fea0003800200 */
.L_x_109:
[----:B------:R-:W-:Y:S01]  /*6f90*/  BAR.SYNC.DEFER_BLOCKING 0x1, 0x80 ;  /* 0x0042000000007b1d */ /* 0x000fe20000010000 */
[----:B------:R-:W-:Y:S01]  /*6fa0*/  ISETP.NE.AND P1, PT, R80, RZ, PT ;  /* 0x000000ff5000720c */ /* 0x000fe20003f25270 */
[----:B------:R-:W-:Y:S01]  /*6fb0*/  UISETP.NE.AND UP0, UPT, UR52, URZ, UPT ;  /* 0x000000ff3400728c */ /* 0x000fe2000bf05270 */
[----:B------:R-:W-:Y:S11]  /*6fc0*/  LEA R3, R88, UR43, 0x3 ;  /* 0x0000002b58037c11 */ /* 0x000ff6000f8e18ff */
[----:B------:R-:W-:Y:S01]  /*6fd0*/  @P1 SHF.L.U32 R4, RZ, 0x1f, RZ ;  /* 0x0000001fff041819 */ /* 0x000fe200000006ff */
[----:B------:R-:W-:Y:S06]  /*6fe0*/  BRA.U !UP0, `(.L_x_111) ;  /* 0x0000000108247547 */ /* 0x000fec000b800000 */
[----:B------:R-:W2:Y:S01]  /*6ff0*/  S2R R0, SR_CgaCtaId ;  /* 0x0000000000007919 */ /* 0x000ea20000008800 */
[----:B------:R-:W-:Y:S01]  /*7000*/  IMAD.U32 R2, RZ, RZ, UR47 ;  /* 0x0000002fff027e24 */ /* 0x000fe2000f8e00ff */
[----:B------:R-:W-:Y:S04]  /*7010*/  UIADD3 UR4, UPT, UPT, UR47, 0x1, URZ ;  /* 0x000000012f047890 */ /* 0x000fe8000fffe0ff */
[----:B------:R-:W-:Y:S01]  /*7020*/  @P1 LEA R2, R2, UR43, 0x3 ;  /* 0x0000002b02021c11 */ /* 0x000fe2000f8e18ff */
[----:B------:R-:W-:Y:S04]  /*7030*/  UISETP.NE.AND UP0, UPT, UR4, 0x4, UPT ;  /* 0x000000040400788c */ /* 0x000fe8000bf05270 */
[----:B------:R-:W-:Y:S01]  /*7040*/  @P1 VIADD R5, R2, 0x60 ;  /* 0x0000006002051836 */ /* 0x000fe20000000000 */
[----:B------:R-:W-:Y:S04]  /*7050*/  USEL UR47, UR4, URZ, UP0 ;  /* 0x000000ff042f7287 */ /* 0x000fe80008000000 */
[----:B--2---:R-:W-:Y:S04]  /*7060*/  @P1 PRMT R0, R0, 0x654, R5 ;  /* 0x0000065400001816 */ /* 0x004fe80000000005 */
[----:B------:R2:W-:Y:S04]  /*7070*/  @P1 SYNCS.ARRIVE.TRANS64.RED.A1T0 RZ, [R0+URZ], RZ ;  /* 0x000000ff00ff19a7 */ /* 0x0005e800081004ff */
.L_x_111:
[----:B------:R-:W3:Y:S01]  /*7080*/  @P1 SYNCS.PHASECHK.TRANS64.TRYWAIT P0, [R3+URZ+0x40], R4 ;  /* 0x00004004030015a7 */ /* 0x000ee200080011ff */
[----:B------:R-:W-:Y:S01]  /*7090*/  BSSY B1, `(.L_x_112) ;  /* 0x0000017000017945 */ /* 0x000fe20003800000 */
[----:B---3--:R-:W-:Y:S03]  /*70a0*/  @P1 SEL R90, RZ, 0x1, !P0 ;  /* 0x00000001ff5a1807 */ /* 0x008fe60004000000 */
[----:B------:R-:W-:Y:S05]  /*70b0*/  @!P1 BRA `(.L_x_113) ;  /* 0x0000000000509947 */ /* 0x000fea0003800000 */
[----:B------:R-:W-:Y:S01]  /*70c0*/  ISETP.NE.AND P1, PT, R91, RZ, PT ;  /* 0x000000ff5b00720c */ /* 0x000fe20003f25270 */
[----:B------:R-:W-:Y:S01]  /*70d0*/  BSSY B0, `(.L_x_114) ;  /* 0x000000a000007945 */ /* 0x000fe20003800000 */
[----:B------:R-:W-:Y:S11]  /*70e0*/  ISETP.NE.AND P0, PT, R90, RZ, PT ;  /* 0x000000ff5a00720c */ /* 0x000ff60003f05270 */
[----:B------:R-:W-:Y:S04]  /*70f0*/  @P1 IMAD R4, R88, 0x2000, R89 ;  /* 0x0000200058041824 */ /* 0x000fe800078e0259 */
[----:B------:R-:W-:Y:S05]  /*7100*/  @P1 VIADD R2, R4, UR43 ;  /* 0x0000002b04021c36 */ /* 0x000fea0008000000 */
[----:B------:R-:W-:Y:S01]  /*7110*/  @P1 IADD3 R5, PT, PT, R87, R2, RZ ;  /* 0x0000000257051210 */ /* 0x000fe20007ffe0ff */
[----:B------:R-:W-:Y:S01]  /*7120*/  @P1 IMAD.IADD R2, R74, 0x1, R2 ;  /* 0x000000014a021824 */ /* 0x000fe200078e0202 */
[----:B------:R-:W-:Y:S06]  /*7130*/  @P0 BRA `(.L_x_115) ;  /* 0x00000000000c0947 */ /* 0x000fec0003800000 */
[----:B--2---:R-:W-:Y:S04]  /*7140*/  SHF.L.U32 R0, RZ, 0x1f, RZ ;  /* 0x0000001fff007819 */ /* 0x004fe800000006ff */
[----:B------:R-:W2:Y:S02]  /*7150*/  SYNCS.PHASECHK.TRANS64.TRYWAIT P0, [R3+URZ+0x40], R0 ;  /* 0x00004000030075a7 */ /* 0x000ea400080011ff */
[----:B--2---:R-:W-:Y:S05]  /*7160*/  @!P0 BRA `(.L_x_116) ;  /* 0x0000004000d48947 */ /* 0x004fea0003800000 */
.L_x_115:
[----:B------:R-:W-:Y:S05]  /*7170*/  BSYNC B0 ;  /* 0x0000000000007941 */ /* 0x000fea0003800000 */
.L_x_114:
[----:B------:R-:W-:Y:S02]  /*7180*/  ISETP.NE.AND P0, PT, R91, RZ, PT ;  /* 0x000000ff5b00720c */ /* 0x000fe40003f05270 */
[----:B------:R-:W-:Y:S11]  /*7190*/  IADD3 R88, PT, PT, R88, 0x1, RZ ;  /* 0x0000000158587810 */ /* 0x000ff60007ffe0ff */
[----:B--2---:R-:W-:Y:S01]  /*71a0*/  @P0 IMAD.IADD R0, R74, 0x1, R5 ;  /* 0x000000014a000824 */ /* 0x004fe200078e0205 */
[----:B------:R-:W-:Y:S05]  /*71b0*/  @P0 WARPSYNC.ALL ;  /* 0x0000000000000948 */ /* 0x000fea0003800000 */
[----:B------:R3:W4:Y:S04]  /*71c0*/  @P0 LDSM.16.M88.4 R44, [R4+UR43+0x400] ;  /* 0x0004002b042c083b */ /* 0x0007280008000200 */
[----:B------:R3:W2:Y:S04]  /*71d0*/  @P0 LDSM.16.M88.4 R48, [R2+0x400] ;  /* 0x000400000230083b */ /* 0x0006a80000000200 */
[----:B------:R3:W1:Y:S04]  /*71e0*/  @P0 LDSM.16.M88.4 R52, [R5+0x400] ;  /* 0x000400000534083b */ /* 0x0006680000000200 */
[----:B------:R3:W1:Y:S02]  /*71f0*/  @P0 LDSM.16.M88.4 R56, [R0+0x400] ;  /* 0x000400000038083b */ /* 0x0006640000000200 */
.L_x_113:
[----:B------:R-:W-:Y:S05]  /*7200*/  BSYNC B1 ;  /* 0x0000000000017941 */ /* 0x000fea0003800000 */
.L_x_112:
[----:B--23--:R-:W-:Y:S05]  /*7210*/  VIADD R0, R25, 0x20 ;  /* 0x0000002019007836 */ /* 0x00cfea0000000000 */
[----:B------:R-:W-:Y:S04]  /*7220*/  SHF.R.U32.HI R0, RZ, 0x15, R0 ;  /* 0x00000015ff007819 */ /* 0x000fe80000011600 */
[----:B------:R-:W-:Y:S11]  /*7230*/  LOP3.LUT P0, RZ, R0, 0x3, R65, 0x48, !PT ;  /* 0x0000000300ff7812 */ /* 0x000ff60007804841 */
[----:B------:R-:W-:Y:S02]  /*7240*/  @!UPT UIADD3 URZ, UPT, UPT, URZ, URZ, URZ ;  /* 0x000000fffffff290 */ /* 0x000fe4000fffe0ff */
[----:B------:R-:W-:Y:S05]  /*7250*/  @!P0 BRA `(.L_x_117) ;  /* 0x0000000000408947 */ /* 0x000fea0003800000 */
[----:B------:R-:W2:Y:S01]  /*7260*/  LDCU.64 UR8, c[0x4][0x70] ;  /* 0x01000e00ff0877ac */ /* 0x000ea20008000a00 */
[----:B------:R-:W-:Y:S01]  /*7270*/  MOV R3, 0x0 ;  /* 0x0000000000037802 */ /* 0x000fe20000000f00 */
[----:B------:R-:W-:Y:S02]  /*7280*/  HFMA2 R12, -RZ, RZ, 0, 5.9604644775390625e-08 ;  /* 0x00000001ff0c7431 */ /* 0x000fe400000001ff */
[----:B------:R-:W-:Y:S02]  /*7290*/  IMAD.MOV.U32 R8, RZ, RZ, 0x192 ;  /* 0x00000192ff087424 */ /* 0x000fe400078e00ff */
[----:B------:R-:W-:Y:S01]  /*72a0*/  IMAD.MOV.U32 R13, RZ, RZ, RZ ;  /* 0x000000ffff0d7224 */ /* 0x000fe200078e00ff */
[----:B------:R-:W3:Y:S01]  /*72b0*/  LDCU.64 UR6, c[0x4][0x78] ;  /* 0x01000f00ff0677ac */ /* 0x000ee20008000a00 */
[----:B------:R-:W1:Y:S01]  /*72c0*/  LDC.64 R2, c[0x4][R3] ;  /* 0x0100000003027b82 */ /* 0x000e620000000a00 */
[----:B------:R-:W5:Y:S01]  /*72d0*/  LDCU.64 UR4, c[0x4][0x10] ;  /* 0x01000200ff0477ac */ /* 0x000f620008000a00 */
[----:B--2---:R-:W-:Y:S01]  /*72e0*/  MOV R5, UR9 ;  /* 0x0000000900057c02 */ /* 0x004fe20008000f00 */
[----:B------:R-:W-:Y:S01]  /*72f0*/  IMAD.U32 R4, RZ, RZ, UR8 ;  /* 0x00000008ff047e24 */ /* 0x000fe2000f8e00ff */
[----:B---3--:R-:W-:Y:S01]  /*7300*/  MOV R7, UR7 ;  /* 0x0000000700077c02 */ /* 0x008fe20008000f00 */
[----:B------:R-:W-:Y:S01]  /*7310*/  IMAD.U32 R6, RZ, RZ, UR6 ;  /* 0x00000006ff067e24 */ /* 0x000fe2000f8e00ff */
[----:B-----5:R-:W-:Y:S01]  /*7320*/  MOV R11, UR5 ;  /* 0x00000005000b7c02 */ /* 0x020fe20008000f00 */
[----:B------:R-:W-:Y:S02]  /*7330*/  IMAD.U32 R10, RZ, RZ, UR4 ;  /* 0x00000004ff0a7e24 */ /* 0x000fe4000f8e00ff */
[----:B------:R-:W-:Y:S07]  /*7340*/  LEPC R20, `(.L_x_117) ;  /* 0x000000001014794e */ /* 0x000fee0000000000 */
[----:B-1--4-:R-:W-:Y:S05]  /*7350*/  CALL.ABS.NOINC R2 ;  /* 0x0000000002007343 */ /* 0x012fea0003c00000 */
.L_x_117:
[----:B------:R-:W2:Y:S01]  /*7360*/  S2R R86, SR_CgaCtaId ;  /* 0x0000000000567919 */ /* 0x000ea20000008800 */
[----:B------:R-:W-:Y:S05]  /*7370*/  WARPSYNC.ALL ;  /* 0x0000000000007948 */ /* 0x000fea0003800000 */
[----:B------:R-:W-:Y:S01]  /*7380*/  R2UR UR4, R25 ;  /* 0x00000000190472ca */ /* 0x000fe200000e0000 */
[----:B------:R-:W-:Y:S01]  /*7390*/  BSSY.RECONVERGENT B0, `(.L_x_118) ;  /* 0x000003f000007945 */ /* 0x000fe20003800200 */
[----:B------:R-:W-:Y:S02]  /*73a0*/  ISETP.NE.AND P6, PT, R80, RZ, PT ;  /* 0x000000ff5000720c */ /* 0x000fe40003fc5270 */
[----:B------:R-:W-:Y:S02]  /*73b0*/  ISETP.NE.AND P0, PT, R76, RZ, PT ;  /* 0x000000ff4c00720c */ /* 0x000fe40003f05270 */
[----:B------:R-:W-:Y:S07]  /*73c0*/  MOV R20, UR47 ;  /* 0x0000002f00147c02 */ /* 0x000fee0008000f00 */
[----:B------:R-:W3:Y:S02]  /*73d0*/  LDTM.16dp128bit.x8 R4, tmem[UR4+0x20] ;  /* 0x00002004000479ee */ /* 0x000ee40008180000 */
[----:B------:R-:W-:Y:S02]  /*73e0*/  @P6 LEA R20, R20, UR43, 0x3 ;  /* 0x0000002b14146c11 */ /* 0x000fe4000f8e18ff */
[----:B------:R-:W-:Y:S02]  /*73f0*/  @P6 SHF.L.U32 R93, RZ, 0x1f, RZ ;  /* 0x0000001fff5d6819 */ /* 0x000fe400000006ff */
[----:B------:R-:W-:Y:S02]  /*7400*/  @P6 IADD3 R21, PT, PT, R20, 0x60, RZ ;  /* 0x0000006014156810 */ /* 0x000fe40007ffe0ff */
[----:B------:R-:W-:Y:S01]  /*7410*/  LEA R20, R88, UR43, 0x3 ;  /* 0x0000002b58147c11 */ /* 0x000fe2000f8e18ff */
[C---:B---3--:R-:W-:Y:S01]  /*7420*/  FMUL R3, R24.reuse, R4 ;  /* 0x0000000418037220 */ /* 0x048fe20000400000 */
[C---:B------:R-:W-:Y:S01]  /*7430*/  FMUL R0, R24.reuse, R5 ;  /* 0x0000000518007220 */ /* 0x040fe20000400000 */
[C---:B------:R-:W-:Y:S01]  /*7440*/  FMUL R5, R24.reuse, R6 ;  /* 0x0000000618057220 */ /* 0x040fe20000400000 */
[----:B------:R-:W-:Y:S01]  /*7450*/  FMUL R2, R24, R7 ;  /* 0x0000000718027220 */ /* 0x000fe20000400000 */
[----:B-1--4-:R-:W-:Y:S01]  /*7460*/  FFMA R28, R26, R44, R3 ;  /* 0x0000002c1a1c7223 */ /* 0x012fe20000000003 */
        /* <DEDUP_REMOVED lines=28> */
[----:B------:R1:W-:Y:S01]  /*7630*/  STSM.16.M88.4 [R83+0x2000], R36 ;  /* 0x0020002453007844 */ /* 0x0003e20000000200 */
[----:B------:R-:W-:Y:S01]  /*7640*/  FFMA R43, R26, R59, R2 ;  /* 0x0000003b1a2b7223 */ /* 0x000fe20000000002 */
[----:B--2---:R-:W-:Y:S04]  /*7650*/  @P6 PRMT R21, R86, 0x654, R21 ;  /* 0x0000065456156816 */ /* 0x004fe80000000015 */
[----:B------:R1:W-:Y:S01]  /*7660*/  STSM.16.M88.4 [R84+0x2000], R40 ;  /* 0x0020002854007844 */ /* 0x0003e20000000200 */
        /* <DEDUP_REMOVED lines=8> */
[----:B------:R-:W-:Y:S02]  /*76f0*/  UIADD3 UR4, UP0, UPT, UR54, 0x680, URZ ;  /* 0x0000068036047890 */ /* 0x000fe4000ff1e0ff */
[----:B------:R-:W-:Y:S02]  /*7700*/  UIADD3 UR9, UPT, UPT, UR49, 0x20, URZ ;  /* 0x0000002031097890 */ /* 0x000fe4000fffe0ff */
[----:B------:R-:W-:Y:S02]  /*7710*/  UIADD3 UR8, UPT, UPT, UR43, 0x2400, URZ ;  /* 0x000024002b087890 */ /* 0x000fe4000fffe0ff */
[----:B------:R-:W-:Y:S01]  /*7720*/  UIADD3.X UR5, UPT, UPT, URZ, UR55, URZ, UP0, !UPT ;  /* 0x00000037ff057290 */ /* 0x000fe200087fe4ff */
[----:B------:R-:W-:Y:S01]  /*7730*/  UMOV UR10, UR50 ;  /* 0x00000032000a7c82 */ /* 0x000fe20008000000 */
[----:B------:R-:W-:Y:S07]  /*7740*/  UMOV UR11, UR36 ;  /* 0x00000024000b7c82 */ /* 0x000fee0008000000 */
[----:B------:R2:W-:Y:S01]  /*7750*/  UTMASTG.3D [UR8], [UR4] ;  /* 0x00000008040073b5 */ /* 0x0005e20008010000 */
[----:B------:R0:W-:Y:S01]  /*7760*/  UTMACMDFLUSH ;  /* 0x00000000000079b7 */ /* 0x0001e20000000000 */
[----:B--2---:R-:W-:Y:S04]  /*7770*/  DEPBAR.LE SB0, 0x1 ;  /* 0x000080400000791a */ /* 0x004fe80000000000 */
.L_x_119:
[----:B------:R-:W-:Y:S05]  /*7780*/  BSYNC.RECONVERGENT B0 ;  /* 0x0000000000007941 */ /* 0x000fea0003800200 */
.L_x_118:
[----:B------:R-:W-:Y:S01]  /*7790*/  BAR.SYNC.DEFER_BLOCKING 0x1, 0x80 ;  /* 0x0042000000007b1d */ /* 0x000fe20000010000 */
[----:B------:R-:W-:Y:S04]  /*77a0*/  UIADD3 UR4, UPT, UPT, UR47, 0x1, URZ ;  /* 0x000000012f047890 */ /* 0x000fe8000fffe0ff */
[----:B------:R-:W-:Y:S04]  /*77b0*/  UISETP.NE.AND UP0, UPT, UR4, 0x4, UPT ;  /* 0x000000040400788c */ /* 0x000fe8000bf05270 */
[----:B------:R-:W-:Y:S01]  /*77c0*/  USEL UR46, UR4, URZ, UP0 ;  /* 0x000000ff042e7287 */ /* 0x000fe20008000000 */
[----:B------:R2:W-:Y:S01]  /*77d0*/  @P6 SYNCS.ARRIVE.TRANS64.RED.A1T0 RZ, [R21+URZ], RZ ;  /* 0x000000ff15ff69a7 */ /* 0x0005e200081004ff */
[----:B------:R-:W-:Y:S01]  /*77e0*/  BSSY B1, `(.L_x_120) ;  /* 0x0000018000017945 */ /* 0x000fe20003800000 */
[----:B------:R-:W3:Y:S02]  /*77f0*/  @P6 SYNCS.PHASECHK.TRANS64.TRYWAIT P0, [R20+URZ+0x40], R93 ;  /* 0x0000405d140065a7 */ /* 0x000ee400080011ff */
[----:B---3--:R-:W-:Y:S01]  /*7800*/  @P6 SEL R90, RZ, 0x1, !P0 ;  /* 0x00000001ff5a6807 */ /* 0x008fe20004000000 */
[----:B--2---:R-:W-:Y:S06]  /*7810*/  @!P6 BRA `(.L_x_121) ;  /* 0x000000000050e947 */ /* 0x004fec0003800000 */
        /* <DEDUP_REMOVED lines=8> */
[----:B------:R-:W-:Y:S04]  /*78a0*/  SHF.L.U32 R5, RZ, 0x1f, RZ ;  /* 0x0000001fff057819 */ /* 0x000fe800000006ff */
[----:B------:R-:W2:Y:S02]  /*78b0*/  SYNCS.PHASECHK.TRANS64.TRYWAIT P0, [R20+URZ+0x40], R5 ;  /* 0x00004005140075a7 */ /* 0x000ea400080011ff */
[----:B--2---:R-:W-:Y:S05]  /*78c0*/  @!P0 BRA `(.L_x_124) ;  /* 0x0000003c00108947 */ /* 0x004fea0003800000 */
.L_x_123:
[----:B------:R-:W-:Y:S05]  /*78d0*/  BSYNC B0 ;  /* 0x0000000000007941 */ /* 0x000fea0003800000 */
.L_x_122:
[----:B------:R-:W-:Y:S02]  /*78e0*/  ISETP.NE.AND P0, PT, R91, RZ, PT ;  /* 0x000000ff5b00720c */ /* 0x000fe40003f05270 */
[----:B------:R-:W-:Y:S11]  /*78f0*/  IADD3 R88, PT, PT, R88, 0x1, RZ ;  /* 0x0000000158587810 */ /* 0x000ff60007ffe0ff */
[----:B------:R-:W-:Y:S01]  /*7900*/  @P0 IMAD.IADD R4, R74, 0x1, R3 ;  /* 0x000000014a040824 */ /* 0x000fe200078e0203 */
[----:B------:R-:W-:Y:S05]  /*7910*/  @P0 WARPSYNC.ALL ;  /* 0x0000000000000948 */ /* 0x000fea0003800000 */
[----:B------:R3:W4:Y:S04]  /*7920*/  @P0 LDSM.16.M88.4 R44, [R2+UR43+0x400] ;  /* 0x0004002b022c083b */ /* 0x0007280008000200 */
[----:B------:R3:W1:Y:S04]  /*7930*/  @P0 LDSM.16.M88.4 R48, [R0+0x400] ;  /* 0x000400000030083b */ /* 0x0006680000000200 */
[----:B------:R3:W1:Y:S04]  /*7940*/  @P0 LDSM.16.M88.4 R52, [R3+0x400] ;  /* 0x000400000334083b */ /* 0x0006680000000200 */
[----:B------:R3:W1:Y:S02]  /*7950*/  @P0 LDSM.16.M88.4 R56, [R4+0x400] ;  /* 0x000400000438083b */ /* 0x0006640000000200 */
.L_x_121:
[----:B------:R-:W-:Y:S05]  /*7960*/  BSYNC B1 ;  /* 0x0000000000017941 */ /* 0x000fea0003800000 */
.L_x_120:
[----:B---3--:R-:W-:Y:S05]  /*7970*/  VIADD R0, R25, 0x40 ;  /* 0x0000004019007836 */ /* 0x008fea0000000000 */
        /* <DEDUP_REMOVED lines=20> */
.L_x_125:
[----:B------:R-:W-:Y:S05]  /*7ac0*/  WARPSYNC.ALL ;  /* 0x0000000000007948 */ /* 0x000fea0003800000 */
[----:B------:R-:W-:Y:S01]  /*7ad0*/  R2UR UR4, R25 ;  /* 0x00000000190472ca */ /* 0x000fe200000e0000 */
[----:B------:R-:W-:Y:S01]  /*7ae0*/  BSSY.RECONVERGENT B0, `(.L_x_126) ;  /* 0x000003f000007945 */ /* 0x000fe20003800200 */
[----:B------:R-:W-:Y:S02]  /*7af0*/  ISETP.NE.AND P6, PT, R80, RZ, PT ;  /* 0x000000ff5000720c */ /* 0x000fe40003fc5270 */
[----:B------:R-:W-:Y:S02]  /*7b00*/  ISETP.NE.AND P0, PT, R76, RZ, PT ;  /* 0x000000ff4c00720c */ /* 0x000fe40003f05270 */
[----:B--2---:R-:W-:Y:S07]  /*7b10*/  MOV R20, UR46 ;  /* 0x0000002e00147c02 */ /* 0x004fee0008000f00 */
[----:B------:R-:W2:Y:S02]  /*7b20*/  LDTM.16dp128bit.x8 R4, tmem[UR4+0x40] ;  /* 0x00004004000479ee */ /* 0x000ea40008180000 */
[----:B------:R-:W-:Y:S02]  /*7b30*/  @P6 LEA R20, R20, UR43, 0x3 ;  /* 0x0000002b14146c11 */ /* 0x000fe4000f8e18ff */
[----:B------:R-:W-:Y:S02]  /*7b40*/  @P6 SHF.L.U32 R93, RZ, 0x1f, RZ ;  /* 0x0000001fff5d6819 */ /* 0x000fe400000006ff */
[----:B------:R-:W-:Y:S02]  /*7b50*/  @P6 IADD3 R21, PT, PT, R20, 0x60, RZ ;  /* 0x0000006014156810 */ /* 0x000fe40007ffe0ff */
[----:B------:R-:W-:Y:S02]  /*7b60*/  LEA R20, R88, UR43, 0x3 ;  /* 0x0000002b58147c11 */ /* 0x000fe4000f8e18ff */
[----:B------:R-:W-:Y:S01]  /*7b70*/  @P6 PRMT R21, R86, 0x654, R21 ;  /* 0x0000065456156816 */ /* 0x000fe20000000015 */
[C---:B--2---:R-:W-:Y:S01]  /*7b80*/  FMUL R3, R24.reuse, R4 ;  /* 0x0000000418037220 */ /* 0x044fe20000400000 */
        /* <DEDUP_REMOVED lines=33> */
[----:B------:R-:W-:Y:S05]  /*7da0*/  FFMA R43, R26, R59, R2 ;  /* 0x0000003b1a2b7223 */ /* 0x000fea0000000002 */
        /* <DEDUP_REMOVED lines=18> */
.L_x_127:
[----:B------:R-:W-:Y:S05]  /*7ed0*/  BSYNC.RECONVERGENT B0 ;  /* 0x0000000000007941 */ /* 0x000fea0003800200 */
.L_x_126:
[----:B------:R-:W-:Y:S01]  /*7ee0*/  BAR.SYNC.DEFER_BLOCKING 0x1, 0x80 ;  /* 0x0042000000007b1d */ /* 0x000fe20000010000 */
[----:B------:R-:W-:Y:S01]  /*7ef0*/  UIADD3 UR4, UPT, UPT, UR46, 0x1, URZ ;  /* 0x000000012e047890 */ /* 0x000fe2000fffe0ff */
[----:B------:R-:W-:Y:S03]  /*7f00*/  HFMA2 R92, -RZ, RZ, 0, 0 ;  /* 0x00000000ff5c7431 */ /* 0x000fe600000001ff */
        /* <DEDUP_REMOVED lines=18> */
.L_x_131:
[----:B------:R-:W-:Y:S05]  /*8030*/  BSYNC B0 ;  /* 0x0000000000007941 */ /* 0x000fea0003800000 */
.L_x_130:
[----:B------:R-:W-:Y:S01]  /*8040*/  ISETP.NE.AND P0, PT, R91, RZ, PT ;  /* 0x000000ff5b00720c */ /* 0x000fe20003f05270 */
[----:B------:R-:W-:Y:S11]  /*8050*/  VIADD R88, R88, 0x1 ;  /* 0x0000000158587836 */ /* 0x000ff60000000000 */
[----:B------:R-:W-:Y:S01]  /*8060*/  @!UPT UIADD3 URZ, UPT, UPT, URZ, URZ, URZ ;  /* 0x000000fffffff290 */ /* 0x000fe2000fffe0ff */
[----:B------:R-:W-:Y:S01]  /*8070*/  @P0 IMAD.IADD R4, R74, 0x1, R3 ;  /* 0x000000014a040824 */ /* 0x000fe200078e0203 */
[----:B------:R-:W-:Y:S05]  /*8080*/  @P0 WARPSYNC.ALL ;  /* 0x0000000000000948 */ /* 0x000fea0003800000 */
[----:B------:R3:W4:Y:S04]  /*8090*/  @P0 LDSM.16.M88.4 R44, [R2+UR43+0x400] ;  /* 0x0004002b022c083b */ /* 0x0007280008000200 */
[----:B------:R3:W1:Y:S04]  /*80a0*/  @P0 LDSM.16.M88.4 R48, [R0+0x400] ;  /* 0x000400000030083b */ /* 0x0006680000000200 */
[----:B------:R3:W1:Y:S04]  /*80b0*/  @P0 LDSM.16.M88.4 R52, [R3+0x400] ;  /* 0x000400000334083b */ /* 0x0006680000000200 */
[----:B------:R3:W1:Y:S01]  /*80c0*/  @P0 LDSM.16.M88.4 R56, [R4+0x400] ;  /* 0x000400000438083b */ /* 0x0006620000000200 */
[C---:B------:R-:W-:Y:S04]  /*80d0*/  ISETP.NE.AND P0, PT, R88.reuse, 0x4, PT ;  /* 0x000000045800780c */ /* 0x040fe80003f05270 */
[----:B------:R-:W-:Y:S02]  /*80e0*/  SEL R88, R88, RZ, P0 ;  /* 0x000000ff58587207 */ /* 0x000fe40000000000 */
[----:B------:R-:W-:Y:S02]  /*80f0*/  SEL R92, RZ, 0x1, P0 ;  /* 0x00000001ff5c7807 */ /* 0x000fe40000000000 */
.L_x_129:
[----:B------:R-:W-:Y:S05]  /*8100*/  BSYNC B1 ;  /* 0x0000000000017941 */ /* 0x000fea0003800000 */
.L_x_128:
        /* <DEDUP_REMOVED lines=21> */
.L_x_133:
        /* <DEDUP_REMOVED lines=8> */
[----:B------:R-:W-:Y:S02]  /*82e0*/  @P6 SHF.L.U32 R93, R92, 0x1f, RZ ;  /* 0x0000001f5c5d6819 */ /* 0x000fe400000006ff */
        /* <DEDUP_REMOVED lines=56> */
.L_x_135:
[----:B------:R-:W-:Y:S05]  /*8670*/  BSYNC.RECONVERGENT B0 ;  /* 0x0000000000007941 */ /* 0x000fea0003800200 */
.L_x_134:
        /* <DEDUP_REMOVED lines=17> */
[----:B------:R-:W-:Y:S04]  /*8790*/  SHF.L.U32 R5, R92, 0x1f, RZ ;  /* 0x0000001f5c057819 */ /* 0x000fe800000006ff */
[----:B------:R-:W2:Y:S02]  /*87a0*/  SYNCS.PHASECHK.TRANS64.TRYWAIT P0, [R20+URZ+0x40], R5 ;  /* 0x00004005140075a7 */ /* 0x000ea400080011ff */
[----:B--2---:R-:W-:Y:S05]  /*87b0*/  @!P0 BRA `(.L_x_140) ;  /* 0x0000002c007c8947 */ /* 0x004fea0003800000 */
.L_x_139:
[----:B------:R-:W-:Y:S05]  /*87c0*/  BSYNC B0 ;  /* 0x0000000000007941 */ /* 0x000fea0003800000 */
.L_x_138:
        /* <DEDUP_REMOVED lines=10> */
[----:B--2---:R-:W-:Y:S02]  /*8870*/  SEL R5, RZ, 0x1, P0 ;  /* 0x00000001ff057807 */ /* 0x004fe40000000000 */
[----:B------:R-:W-:Y:S02]  /*8880*/  SEL R88, R88, RZ, P0 ;  /* 0x000000ff58587207 */ /* 0x000fe40000000000 */
[----:B------:R-:W-:Y:S02]  /*8890*/  LOP3.LUT R92, R92, R5, RZ, 0x3c, !PT ;  /* 0x000000055c5c7212 */ /* 0x000fe400078e3cff */
.L_x_137:
[----:B------:R-:W-:Y:S05]  /*88a0*/  BSYNC B1 ;  /* 0x0000000000017941 */ /* 0x000fea0003800000 */
.L_x_136:
        /* <DEDUP_REMOVED lines=21> */
.L_x_141:
[----:B------:R-:W-:Y:S05]  /*8a00*/  WARPSYNC.ALL ;  /* 0x0000000000007948 */ /* 0x000fea0003800000 */
[----:B------:R-:W-:Y:S01]  /*8a10*/  R2UR UR4, R25 ;  /* 0x00000000190472ca */ /* 0x000fe200000e0000 */
[----:B------:R-:W-:Y:S01]  /*8a20*/  BSSY.RECONVERGENT B0, `(.L_x_142) ;  /* 0x0000042000007945 */ /* 0x000fe20003800200 */
[----:B------:R-:W-:Y:S02]  /*8a30*/  ISETP.NE.AND P6, PT, R80, RZ, PT ;  /* 0x000000ff5000720c */ /* 0x000fe40003fc5270 */
[----:B------:R-:W-:Y:S02]  /*8a40*/  ISETP.NE.AND P0, PT, R76, RZ, PT ;  /* 0x000000ff4c00720c */ /* 0x000fe40003f05270 */
[----:B------:R-:W-:Y:S07]  /*8a50*/  MOV R20, UR47 ;  /* 0x0000002f00147c02 */ /* 0x000fee0008000f00 */
        /* <DEDUP_REMOVED lines=50> */
[----:B------:R-:W-:Y:S02]  /*8d80*/  UIADD3 UR4, UPT, UPT, UR43, 0x400, URZ ;  /* 0x000004002b047890 */ /* 0x000fe4000fffe0ff */
[----:B------:R-:W-:Y:S01]  /*8d90*/  UIADD3 UR9, UPT, UPT, UR49, 0x80, URZ ;  /* 0x0000008031097890 */ /* 0x000fe2000fffe0ff */
[----:B------:R-:W-:Y:S01]  /*8da0*/  UMOV UR10, UR50 ;  /* 0x00000032000a7c82 */ /* 0x000fe20008000000 */
[----:B------:R-:W-:Y:S02]  /*8db0*/  UMOV UR11, UR36 ;  /* 0x00000024000b7c82 */ /* 0x000fe40008000000 */
        /* <DEDUP_REMOVED lines=8> */
.L_x_143:
[----:B------:R-:W-:Y:S05]  /*8e40*/  BSYNC.RECONVERGENT B0 ;  /* 0x0000000000007941 */ /* 0x000fea0003800200 */
.L_x_142:
        /* <DEDUP_REMOVED lines=20> */
.L_x_147:
[----:B------:R-:W-:Y:S05]  /*8f90*/  BSYNC B0 ;  /* 0x0000000000007941 */ /* 0x000fea0003800000 */
.L_x_146:
        /* <DEDUP_REMOVED lines=13> */
.L_x_145:
[----:B------:R-:W-:Y:S05]  /*9070*/  BSYNC B1 ;  /* 0x0000000000017941 */ /* 0x000fea0003800000 */
.L_x_144:
        /* <DEDUP_REMOVED lines=21> */
.L_x_149:
        /* <DEDUP_REMOVED lines=65> */
.L_x_151:
[----:B------:R-:W-:Y:S05]  /*95e0*/  BSYNC.RECONVERGENT B0 ;  /* 0x0000000000007941 */ /* 0x000fea0003800200 */
.L_x_150:
        /* <DEDUP_REMOVED lines=20> */
.L_x_155:
[----:B------:R-:W-:Y:S05]  /*9730*/  BSYNC B0 ;  /* 0x0000000000007941 */ /* 0x000fea0003800000 */
.L_x_154:
        /* <DEDUP_REMOVED lines=13> */
.L_x_153:
[----:B------:R-:W-:Y:S05]  /*9810*/  BSYNC B1 ;  /* 0x0000000000017941 */ /* 0x000fea0003800000 */
.L_x_152:
        /* <DEDUP_REMOVED lines=21> */
.L_x_157:
        /* <DEDUP_REMOVED lines=65> */
.L_x_159:
[----:B------:R-:W-:Y:S05]  /*9d80*/  BSYNC.RECONVERGENT B0 ;  /* 0x0000000000007941 */ /* 0x000fea0003800200 */
.L_x_158:
        /* <DEDUP_REMOVED lines=20> */
.L_x_163:
[----:B------:R-:W-:Y:S05]  /*9ed0*/  BSYNC B0 ;  /* 0x0000000000007941 */ /* 0x000fea0003800000 */
.L_x_162:
[----:B------:R-:W-:Y:S11]  /*9ee0*/  ISETP.NE.AND P0, PT, R91, RZ, PT ;  /* 0x000000ff5b00720c */ /* 0x000ff60003f05270 */
[----:B------:R-:W-:Y:S02]  /*9ef0*/  @!UPT UIADD3 URZ, UPT, UPT, URZ, URZ, URZ ;  /* 0x000000fffffff290 */ /* 0x000fe4000fffe0ff */
[----:B------:R-:W-:Y:S01]  /*9f00*/  @P0 IADD3 R2, PT, PT, R74, R87, RZ ;  /* 0x000000574a020210 */ /* 0x000fe20007ffe0ff */
[----:B------:R-:W-:Y:S05]  /*9f10*/  @P0 WARPSYNC.ALL ;  /* 0x0000000000000948 */ /* 0x000fea0003800000 */
[----:B------:R3:W4:Y:S04]  /*9f20*/  @P0 LDSM.16.M88.4 R44, [R88+UR43+0x400] ;  /* 0x0004002b582c083b */ /* 0x0007280008000200 */
[----:B------:R3:W1:Y:S04]  /*9f30*/  @P0 LDSM.16.M88.4 R48, [R0+0x400] ;  /* 0x000400000030083b */ /* 0x0006680000000200 */
[----:B------:R3:W1:Y:S04]  /*9f40*/  @P0 LDSM.16.M88.4 R52, [R87+0x400] ;  /* 0x000400005734083b */ /* 0x0006680000000200 */
[----:B------:R3:W1:Y:S02]  /*9f50*/  @P0 LDSM.16.M88.4 R56, [R2+0x400] ;  /* 0x000400000238083b */ /* 0x0006640000000200 */
.L_x_161:
[----:B------:R-:W-:Y:S05]  /*9f60*/  BSYNC B1 ;  /* 0x0000000000017941 */ /* 0x000fea0003800000 */
.L_x_160:
[----:B---3--:R-:W-:Y:S05]  /*9f70*/  VIADD R0, R25, 0xe0 ;  /* 0x000000e019007836 */ /* 0x008fea0000000000 */
[----:B------:R-:W-:Y:S04]  /*9f80*/  SHF.R.U32.HI R0, RZ, 0x15, R0 ;  /* 0x00000015ff007819 */ /* 0x000fe80000011600 */
[----:B------:R-:W-:Y:S11]  /*9f90*/  LOP3.LUT P0, RZ, R0, 0x3, R65, 0x48, !PT ;  /* 0x0000000300ff7812 */ /* 0x000ff60007804841 */
[----:B------:R-:W-:Y:S02]  /*9fa0*/  @!UPT UIADD3 URZ, UPT, UPT, URZ, URZ, URZ ;  /* 0x000000fffffff290 */ /* 0x000fe4000fffe0ff */
[----:B------:R-:W-:Y:S05]  /*9fb0*/  @!P0 BRA `(.L_x_165) ;  /* 0x0000000000408947 */ /* 0x000fea0003800000 */
[----:B------:R-:W3:Y:S01]  /*9fc0*/  LDCU.64 UR8, c[0x4][0x70] ;  /* 0x01000e00ff0877ac */ /* 0x000ee20008000a00 */
[----:B--2---:R-:W-:Y:S01]  /*9fd0*/  MOV R3, 0x0 ;  /* 0x0000000000037802 */ /* 0x004fe20000000f00 */
[----:B------:R-:W-:Y:S02]  /*9fe0*/  HFMA2 R12, -RZ, RZ, 0, 5.9604644775390625e-08 ;  /* 0x00000001ff0c7431 */ /* 0x000fe400000001ff */
[----:B------:R-:W-:Y:S02]  /*9ff0*/  IMAD.MOV.U32 R8, RZ, RZ, 0x192 ;  /* 0x00000192ff087424 */ /* 0x000fe400078e00ff */
[----:B------:R-:W-:Y:S01]  /*a000*/  IMAD.MOV.U32 R13, RZ, RZ, RZ ;  /* 0x000000ffff0d7224 */ /* 0x000fe200078e00ff */
[----:B------:R-:W2:Y:S01]  /*a010*/  LDCU.64 UR6, c[0x4][0x78] ;  /* 0x01000f00ff0677ac */ /* 0x000ea20008000a00 */
[----:B------:R-:W1:Y:S01]  /*a020*/  LDC.64 R2, c[0x4][R3] ;  /* 0x0100000003027b82 */ /* 0x000e620000000a00 */
[----:B------:R-:W5:Y:S01]  /*a030*/  LDCU.64 UR4, c[0x4][0x10] ;  /* 0x01000200ff0477ac */ /* 0x000f620008000a00 */
[----:B---3--:R-:W-:Y:S01]  /*a040*/  MOV R5, UR9 ;  /* 0x0000000900057c02 */ /* 0x008fe20008000f00 */
[----:B------:R-:W-:Y:S01]  /*a050*/  IMAD.U32 R4, RZ, RZ, UR8 ;  /* 0x00000008ff047e24 */ /* 0x000fe2000f8e00ff */
[----:B--2---:R-:W-:Y:S01]  /*a060*/  MOV R7, UR7 ;  /* 0x0000000700077c02 */ /* 0x004fe20008000f00 */
[----:B------:R-:W-:Y:S01]  /*a070*/  IMAD.U32 R6, RZ, RZ, UR6 ;  /* 0x00000006ff067e24 */ /* 0x000fe2000f8e00ff */
[----:B-----5:R-:W-:Y:S01]  /*a080*/  MOV R11, UR5 ;  /* 0x00000005000b7c02 */ /* 0x020fe20008000f00 */
[----:B------:R-:W-:Y:S02]  /*a090*/  IMAD.U32 R10, RZ, RZ, UR4 ;  /* 0x00000004ff0a7e24 */ /* 0x000fe4000f8e00ff */
[----:B------:R-:W-:Y:S07]  /*a0a0*/  LEPC R20, `(.L_x_165) ;  /* 0x000000001014794e */ /* 0x000fee0000000000 */
[----:B-1--4-:R-:W-:Y:S05]  /*a0b0*/  CALL.ABS.NOINC R2 ;  /* 0x0000000002007343 */ /* 0x012fea0003c00000 */
.L_x_165:
[----:B------:R-:W-:Y:S01]  /*a0c0*/  ISETP.NE.AND P0, PT, R76, RZ, PT ;  /* 0x000000ff4c00720c */ /* 0x000fe20003f05270 */
[----:B------:R-:W-:Y:S05]  /*a0d0*/  WARPSYNC.ALL ;  /* 0x0000000000007948 */ /* 0x000fea0003800000 */
[----:B------:R-:W-:Y:S01]  /*a0e0*/  R2UR UR4, R25 ;  /* 0x00000000190472ca */ /* 0x000fe200000e0000 */
[----:B------:R-:W3:Y:S01]  /*a0f0*/  S2UR UR5, SR_CgaCtaId ;  /* 0x00000000000579c3 */ /* 0x000ee20000008800 */
[----:B------:R-:W-:Y:S11]  /*a100*/  BSSY.RECONVERGENT B0, `(.L_x_166) ;  /* 0x000003d000007945 */ /* 0x000ff60003800200 */
[----:B------:R-:W2:Y:S01]  /*a110*/  LDTM.16dp128bit.x8 R4, tmem[UR4+0xe0] ;  /* 0x0000e004000479ee */ /* 0x000ea20008180000 */
[----:B------:R-:W-:Y:S01]  /*a120*/  R2UR UR4, R85 ;  /* 0x00000000550472ca */ /* 0x000fe200000e0000 */
[----:B------:R-:W-:Y:S11]  /*a130*/  NOP ;  /* 0x0000000000007918 */ /* 0x000ff60000000000 */
[----:B------:R-:W-:Y:S01]  /*a140*/  @!UPT UIADD3 URZ, UPT, UPT, URZ, URZ, URZ ;  /* 0x000000fffffff290 */ /* 0x000fe2000fffe0ff */
[----:B------:R-:W-:Y:S01]  /*a150*/  UIADD3 UR4, UPT, UPT, UR4, 0xd0, URZ ;  /* 0x000000d004047890 */ /* 0x000fe2000fffe0ff */
[C---:B--2---:R-:W-:Y:S03]  /*a160*/  FMUL R3, R24.reuse, R4 ;  /* 0x0000000418037220 */ /* 0x044fe60000400000 */
[----:B---3--:R-:W-:Y:S01]  /*a170*/  UPRMT UR4, UR5, 0x654, UR4 ;  /* 0x0000065405047896 */ /* 0x008fe20008000004 */
[C---:B------:R-:W-:Y:S01]  /*a180*/  FMUL R0, R24.reuse, R5 ;  /* 0x0000000518007220 */ /* 0x040fe20000400000 */
[----:B------:R-:W-:Y:S01]  /*a190*/  FMUL R5, R24, R6 ;  /* 0x0000000618057220 */ /* 0x000fe20000400000 */
[----:B-1--4-:R-:W-:Y:S01]  /*a1a0*/  FFMA R28, R26, R44, R3 ;  /* 0x0000002c1a1c7223 */ /* 0x012fe20000000003 */
[C---:B------:R-:W-:Y:S01]  /*a1b0*/  FMUL R2, R24.reuse, R7 ;  /* 0x0000000718027220 */ /* 0x040fe20000400000 */
        /* <DEDUP_REMOVED lines=15> */
[----:B------:R-:W-:Y:S01]  /*a2b0*/  SYNCS.ARRIVE.TRANS64.RED.A1T0 RZ, [UR4], RZ ;  /* 0x000000ffffff79a7 */ /* 0x000fe20008100404 */
[----:B------:R1:W-:Y:S01]  /*a2c0*/  STSM.16.M88.4 [R82+0x6400], R28 ;  /* 0x0064001c52007844 */ /* 0x0003e20000000200 */
        /* <DEDUP_REMOVED lines=32> */
.L_x_167:
[----:B------:R-:W-:Y:S05]  /*a4d0*/  BSYNC.RECONVERGENT B0 ;  /* 0x0000000000007941 */ /* 0x000fea0003800200 */
.L_x_166:
[----:B------:R-:W-:Y:S01]  /*a4e0*/  BAR.SYNC.DEFER_BLOCKING 0x1, 0x80 ;  /* 0x0042000000007b1d */ /* 0x000fe20000010000 */
[----:B------:R-:W-:Y:S01]  /*a4f0*/  UISETP.NE.AND UP0, UPT, UR52, -0x8, UPT ;  /* 0xfffffff83400788c */ /* 0x000fe2000bf05270 */
[----:B------:R-:W-:Y:S08]  /*a500*/  IADD3 R0, PT, PT, R22, 0x1, RZ ;  /* 0x0000000116007810 */ /* 0x000ff00007ffe0ff */
[----:B------:R-:W-:Y:S05]  /*a510*/  BRA.U !UP0, `(.L_x_168) ;  /* 0x0000000108247547 */ /* 0x000fea000b800000 */
[----:B------:R-:W-:Y:S01]  /*a520*/  ISETP.NE.AND P0, PT, R80, RZ, PT ;  /* 0x000000ff5000720c */ /* 0x000fe20003f05270 */
[----:B------:R-:W-:Y:S01]  /*a530*/  IMAD.U32 R2, RZ, RZ, UR47 ;  /* 0x0000002fff027e24 */ /* 0x000fe2000f8e00ff */
[----:B------:R-:W-:Y:S04]  /*a540*/  UIADD3 UR4, UPT, UPT, UR47, 0x1, URZ ;  /* 0x000000012f047890 */ /* 0x000fe8000fffe0ff */
[----:B------:R-:W-:Y:S04]  /*a550*/  UISETP.NE.AND UP0, UPT, UR4, 0x4, UPT ;  /* 0x000000040400788c */ /* 0x000fe8000bf05270 */
[----:B------:R-:W-:Y:S03]  /*a560*/  USEL UR47, UR4, URZ, UP0 ;  /* 0x000000ff042f7287 */ /* 0x000fe60008000000 */
[----:B------:R-:W-:Y:S05]  /*a570*/  @P0 LEA R2, R2, UR43, 0x3 ;  /* 0x0000002b02020c11 */ /* 0x000fea000f8e18ff */
[----:B------:R-:W-:Y:S05]  /*a580*/  @P0 VIADD R3, R2, 0x60 ;  /* 0x0000006002030836 */ /* 0x000fea0000000000 */
[----:B------:R-:W-:Y:S04]  /*a590*/  @P0 PRMT R3, R86, 0x654, R3 ;  /* 0x0000065456030816 */ /* 0x000fe80000000003 */
[----:B------:R2:W-:Y:S03]  /*a5a0*/  @P0 SYNCS.ARRIVE.TRANS64.RED.A1T0 RZ, [R3+URZ], RZ ;  /* 0x000000ff03ff09a7 */ /* 0x0005e600081004ff */
.L_x_168:
[----:B------:R-:W-:Y:S01]  /*a5b0*/  R2UR UR6, R79 ;  /* 0x000000004f0672ca */ /* 0x000fe200000e0000 */
[----:B------:R-:W-:Y:S01]  /*a5c0*/  UIADD3 UR52, UPT, UPT, UR52, 0x8, URZ ;  /* 0x0000000834347890 */ /* 0x000fe2000fffe0ff */
[----:B------:R-:W-:Y:S01]  /*a5d0*/  R2UR UR5, R66 ;  /* 0x00000000420572ca */ /* 0x000fe200000e0000 */
[----:B------:R-:W-:Y:S01]  /*a5e0*/  UMOV UR36, UR63 ;  /* 0x0000003f00247c82 */ /* 0x000fe20008000000 */
[----:B------:R-:W-:Y:S02]  /*a5f0*/  R2UR UR4, R67 ;  /* 0x00000000430472ca */ /* 0x000fe400000e0000 */
[----:B------:R-:W-:Y:S02]  /*a600*/  ISETP.NE.AND P0, PT, R71, 0x2, PT ;  /* 0x000000024700780c */ /* 0x000fe40003f05270 */
[----:B------:R-:W-:Y:S02]  /*a610*/  ISETP.NE.AND P1, PT, R0, 0x4, PT ;  /* 0x000000040000780c */ /* 0x000fe40003f25270 */
[----:B--2---:R-:W-:Y:S02]  /*a620*/  SEL R3, RZ, 0x1, P0 ;  /* 0x00000001ff037807 */ /* 0x004fe40000000000 */
[----:B------:R-:W-:Y:S01]  /*a630*/  SEL R2, RZ, 0x1, P1 ;  /* 0x00000001ff027807 */ /* 0x000fe20000800000 */
[----:B------:R-:W-:Y:S01]  /*a640*/  UISETP.NE.AND UP0, UPT, UR6, URZ, UPT ;  /* 0x000000ff0600728c */ /* 0x000fe2000bf05270 */
[----:B------:R-:W-:Y:S01]  /*a650*/  LOP3.LUT R72, R72, R3, RZ, 0x3c, !PT ;  /* 0x0000000348487212 */ /* 0x000fe200078e3cff */
[----:B------:R-:W-:Y:S01]  /*a660*/  UIADD3 UR20, UPT, UPT, UR37, UR5, URZ ;  /* 0x0000000525147290 */ /* 0x000fe2000fffe0ff */
[----:B------:R-:W-:Y:S01]  /*a670*/  LOP3.LUT R73, R73, R2, RZ, 0x3c, !PT ;  /* 0x0000000249497212 */ /* 0x000fe200078e3cff */
[----:B------:R-:W-:Y:S01]  /*a680*/  UIADD3 UR16, UPT, UPT, UR38, UR4, URZ ;  /* 0x0000000426107290 */ /* 0x000fe2000fffe0ff */
[----:B------:R-:W-:Y:S02]  /*a690*/  SEL R71, R71, RZ, P0 ;  /* 0x000000ff47477207 */ /* 0x000fe40000000000 */
[----:B------:R-:W-:Y:S02]  /*a6a0*/  SEL R22, R0, RZ, P1 ;  /* 0x000000ff00167207 */ /* 0x000fe40000800000 */
[----:B------:R-:W-:Y:S07]  /*a6b0*/  BRA.U UP0, `(.L_x_169) ;  /* 0xffffffb100ec7547 */ /* 0x000fee000b83ffff */
[----:B------:R-:W-:-:S13]  /*a6c0*/  R2UR UR4, R68 ;  /* 0x00000000440472ca */ /* 0x000fda00000e0000 */
[----:B------:R-:W-:-:S09]  /*a6d0*/  UISETP.NE.AND UP0, UPT, UR4, URZ, UPT ;  /* 0x000000ff0400728c */ /* 0x000fd2000bf05270 */
[----:B------:R-:W-:Y:S05]  /*a6e0*/  BRA.U !UP0, `(.L_x_170) ;  /* 0x0000000108487547 */ /* 0x000fea000b800000 */
[----:B------:R-:W2:Y:S02]  /*a6f0*/  LDCU.64 UR4, c[0x0][0x890] ;  /* 0x00011200ff0477ac */ /* 0x000ea40008000a00 */
[----:B--2---:R-:W-:-:S04]  /*a700*/  UISETP.NE.U32.AND UP0, UPT, UR4, URZ, UPT ;  /* 0x000000ff0400728c */ /* 0x004fc8000bf05070 */
[----:B------:R-:W-:-:S09]  /*a710*/  UISETP.NE.AND.EX UP0, UPT, UR5, URZ, UPT, UP0 ;  /* 0x000000ff0500728c */ /* 0x000fd2000bf05300 */
[----:B------:R-:W-:Y:S05]  /*a720*/  BRA.U UP0, `(.L_x_171) ;  /* 0x00000001000c7547 */ /* 0x000fea000b800000 */
[----:B------:R-:W-:-:S13]  /*a730*/  FSETP.NEU.AND P0, PT, R26, RZ, PT ;  /* 0x000000ff1a00720b */ /* 0x000fda0003f0d000 */
[----:B------:R-:W-:Y:S05]  /*a740*/  @!P0 EXIT ;  /* 0x000000000000894d */ /* 0x000fea0003800000 */
[----:B------:R-:W-:Y:S05]  /*a750*/  BRA `(.L_x_170) ;  /* 0x00000000002c7947 */ /* 0x000fea0003800000 */
.L_x_171:
[----:B------:R-:W-:Y:S01]  /*a760*/  ISETP.NE.AND P0, PT, R70, RZ, PT ;  /* 0x000000ff4600720c */ /* 0x000fe20003f05270 */
[----:B------:R-:W-:-:S12]  /*a770*/  BSSY.RECONVERGENT B0, `(.L_x_170) ;  /* 0x0000009000007945 */ /* 0x000fd80003800200 */
[----:B------:R-:W-:Y:S05]  /*a780*/  @P0 BRA `(.L_x_172) ;  /* 0x0000000000140947 */ /* 0x000fea0003800000 */
[----:B------:R-:W2:Y:S02]  /*a790*/  LDCU.64 UR4, c[0x0][0x888] ;  /* 0x00011100ff0477ac */ /* 0x000ea40008000a00 */
[----:B--2---:R-:W-:-:S04]  /*a7a0*/  ISETP.NE.U32.AND P0, PT, RZ, UR4, PT ;  /* 0x00000004ff007c0c */ /* 0x004fc8000bf05070 */
[----:B------:R-:W-:-:S13]  /*a7b0*/  ISETP.NE.AND.EX P0, PT, RZ, UR5, PT, P0 ;  /* 0x00000005ff007c0c */ /* 0x000fda000bf05300 */
[----:B------:R-:W-:Y:S05]  /*a7c0*/  @!P0 EXIT ;  /* 0x000000000000894d */ /* 0x000fea0003800000 */
[----:B------:R-:W-:Y:S05]  /*a7d0*/  BRA `(.L_x_173) ;  /* 0x0000000000087947 */ /* 0x000fea0003800000 */
.L_x_172:
[----:B------:R-:W-:-:S13]  /*a7e0*/  FSETP.NEU.AND P0, PT, R26, RZ, PT ;  /* 0x000000ff1a00720b */ /* 0x000fda0003f0d000 */
[----:B------:R-:W-:Y:S05]  /*a7f0*/  @!P0 EXIT ;  /* 0x000000000000894d */ /* 0x000fea0003800000 */
.L_x_173:
[----:B------:R-:W-:Y:S05]  /*a800*/  BSYNC.RECONVERGENT B0 ;  /* 0x0000000000007941 */ /* 0x000fea0003800200 */
.L_x_170:
[----:B------:R-:W2:Y:S01]  /*a810*/  S2UR UR5, SR_CgaCtaId ;  /* 0x00000000000579c3 */ /* 0x000ea20000008800 */
[----:B------:R-:W-:Y:S01]  /*a820*/  ULEA UR4, UR47, UR43, 0x3 ;  /* 0x0000002b2f047291 */ /* 0x000fe2000f8e18ff */
[----:B------:R-:W-:-:S04]  /*a830*/  DEPBAR.LE SB0, 0x0 ;  /* 0x000080000000791a */ /* 0x000fc80000000000 */
[----:B------:R-:W-:-:S04]  /*a840*/  UIADD3 UR4, UPT, UPT, UR4, 0x60, URZ ;  /* 0x0000006004047890 */ /* 0x000fc8000fffe0ff */
[----:B--2---:R-:W-:-:S09]  /*a850*/  UPRMT UR4, UR5, 0x654, UR4 ;  /* 0x0000065405047896 */ /* 0x004fd20008000004 */
[----:B------:R-:W-:Y:S01]  /*a860*/  SYNCS.ARRIVE.TRANS64.RED.A1T0 RZ, [UR4], RZ ;  /* 0x000000ffffff79a7 */ /* 0x000fe20008100404 */
[----:B------:R-:W-:Y:S05]  /*a870*/  EXIT ;  /* 0x000000000000794d */ /* 0x000fea0003800000 */
.L_x_24:
[----:B-1----:R1:W3:Y:S02]  /*a880*/  SYNCS.PHASECHK.TRANS64.TRYWAIT P0, [R0+URZ+0x100], R3 ;  /* 0x00010003000075a7 */ /* 0x0022e400080011ff */
[----:B---3--:R-:W-:Y:S05]  /*a890*/  @!P0 NANOSLEEP.SYNCS 0x989680 ;  /* 0x009896800000895d */ /* 0x008fea0003900000 */
[----:B------:R-:W3:Y:S02]  /*a8a0*/  @!P0 SYNCS.PHASECHK.TRANS64 P0, [R0+URZ+0x100], R3 ;  /* 0x00010003000085a7 */ /* 0x000ee400080010ff */
[----:B---3--:R-:W-:Y:S05]  /*a8b0*/  @!P0 BRA `(.L_x_24) ;  /* 0xfffffffc00f08947 */ /* 0x008fea000383ffff */
[----:B------:R-:W-:Y:S05]  /*a8c0*/  BRA `(.L_x_174) ;  /* 0xffffff7000647947 */ /* 0x000fea000383ffff */
.L_x_27:
[----:B-1----:R-:W-:-:S07]  /*a8d0*/  MOV R0, UR33 ;  /* 0x0000002100007c02 */ /* 0x002fce0008000f00 */
.L_x_175:
[----:B-1----:R1:W3:Y:S02]  /*a8e0*/  SYNCS.PHASECHK.TRANS64.TRYWAIT P0, [R0+URZ+0x20], R3 ;  /* 0x00002003000075a7 */ /* 0x0022e400080011ff */
[----:B---3--:R-:W-:Y:S05]  /*a8f0*/  @!P0 NANOSLEEP.SYNCS 0x989680 ;  /* 0x009896800000895d */ /* 0x008fea0003900000 */
[----:B------:R-:W3:Y:S02]  /*a900*/  @!P0 SYNCS.PHASECHK.TRANS64 P0, [R0+URZ+0x20], R3 ;  /* 0x00002003000085a7 */ /* 0x000ee400080010ff */
[----:B---3--:R-:W-:Y:S05]  /*a910*/  @!P0 BRA `(.L_x_175) ;  /* 0xfffffffc00f08947 */ /* 0x008fea000383ffff */
[----:B------:R-:W-:Y:S05]  /*a920*/  BRA `(.L_x_26) ;  /* 0xffffff7000a87947 */ /* 0x000fea000383ffff */
.L_x_34:
[----:B-1----:R-:W-:-:S07]  /*a930*/  MOV R0, UR17 ;  /* 0x0000001100007c02 */ /* 0x002fce0008000f00 */
.L_x_176:
[----:B-1----:R1:W3:Y:S02]  /*a940*/  SYNCS.PHASECHK.TRANS64.TRYWAIT P0, [R0+URZ+0x20], R3 ;  /* 0x00002003000075a7 */ /* 0x0022e400080011ff */
[----:B---3--:R-:W-:Y:S05]  /*a950*/  @!P0 NANOSLEEP.SYNCS 0x989680 ;  /* 0x009896800000895d */ /* 0x008fea0003900000 */
[----:B------:R-:W3:Y:S02]  /*a960*/  @!P0 SYNCS.PHASECHK.TRANS64 P0, [R0+URZ+0x20], R3 ;  /* 0x00002003000085a7 */ /* 0x000ee400080010ff */
[----:B---3--:R-:W-:Y:S05]  /*a970*/  @!P0 BRA `(.L_x_176) ;  /* 0xfffffffc00f08947 */ /* 0x008fea000383ffff */
[----:B------:R-:W-:Y:S05]  /*a980*/  BRA `(.L_x_33) ;  /* 0xffffff7400707947 */ /* 0x000fea000383ffff */
.L_x_39:
[----:B-1----:R1:W3:Y:S02]  /*a990*/  SYNCS.PHASECHK.TRANS64.TRYWAIT P0, [R3+URZ+0x90], R0 ;  /* 0x00009000030075a7 */ /* 0x0022e400080011ff */
[----:B---3--:R-:W-:Y:S05]  /*a9a0*/  @!P0 NANOSLEEP.SYNCS 0x989680 ;  /* 0x009896800000895d */ /* 0x008fea0003900000 */
[----:B------:R-:W3:Y:S02]  /*a9b0*/  @!P0 SYNCS.PHASECHK.TRANS64 P0, [R3+URZ+0x90], R0 ;  /* 0x00009000030085a7 */ /* 0x000ee400080010ff */
[----:B---3--:R-:W-:Y:S05]  /*a9c0*/  @!P0 BRA `(.L_x_39) ;  /* 0xfffffffc00f08947 */ /* 0x008fea000383ffff */
[----:B------:R-:W-:Y:S05]  /*a9d0*/  BRA `(.L_x_177) ;  /* 0xffffff7800107947 */ /* 0x000fea000383ffff */
.L_x_43:
[----:B-1----:R-:W-:-:S07]  /*a9e0*/  MOV R0, UR4 ;  /* 0x0000000400007c02 */ /* 0x002fce0008000f00 */
.L_x_178:
[----:B-1----:R1:W3:Y:S02]  /*a9f0*/  SYNCS.PHASECHK.TRANS64.TRYWAIT P0, [R0+URZ], R3 ;  /* 0x00000003000075a7 */ /* 0x0022e400080011ff */
[----:B---3--:R-:W-:Y:S05]  /*aa00*/  @!P0 NANOSLEEP.SYNCS 0x989680 ;  /* 0x009896800000895d */ /* 0x008fea0003900000 */
[----:B------:R-:W3:Y:S02]  /*aa10*/  @!P0 SYNCS.PHASECHK.TRANS64 P0, [R0+URZ], R3 ;  /* 0x00000003000085a7 */ /* 0x000ee400080010ff */
[----:B---3--:R-:W-:Y:S05]  /*aa20*/  @!P0 BRA `(.L_x_178) ;  /* 0xfffffffc00f08947 */ /* 0x008fea000383ffff */
[----:B------:R-:W-:Y:S05]  /*aa30*/  BRA `(.L_x_179) ;  /* 0xffffff7c00bc7947 */ /* 0x000fea000383ffff */
.L_x_44:
[----:B------:R-:W-:-:S07]  /*aa40*/  MOV R0, UR5 ;  /* 0x0000000500007c02 */ /* 0x000fce0008000f00 */
.L_x_180:
[----:B-1----:R1:W3:Y:S02]  /*aa50*/  SYNCS.PHASECHK.TRANS64.TRYWAIT P0, [R0+URZ], R3 ;  /* 0x00000003000075a7 */ /* 0x0022e400080011ff */
[----:B---3--:R-:W-:Y:S05]  /*aa60*/  @!P0 NANOSLEEP.SYNCS 0x989680 ;  /* 0x009896800000895d */ /* 0x008fea0003900000 */
[----:B------:R-:W3:Y:S02]  /*aa70*/  @!P0 SYNCS.PHASECHK.TRANS64 P0, [R0+URZ], R3 ;  /* 0x00000003000085a7 */ /* 0x000ee400080010ff */
[----:B---3--:R-:W-:Y:S05]  /*aa80*/  @!P0 BRA `(.L_x_180) ;  /* 0xfffffffc00f08947 */ /* 0x008fea000383ffff */
[----:B------:R-:W-:Y:S05]  /*aa90*/  BRA `(.L_x_181) ;  /* 0xffffff7c00c87947 */ /* 0x000fea000383ffff */
.L_x_45:
[----:B------:R-:W-:-:S07]  /*aaa0*/  MOV R0, UR5 ;  /* 0x0000000500007c02 */ /* 0x000fce0008000f00 */
.L_x_182:
[----:B-1----:R1:W3:Y:S02]  /*aab0*/  SYNCS.PHASECHK.TRANS64.TRYWAIT P0, [R0+URZ], R3 ;  /* 0x00000003000075a7 */ /* 0x0022e400080011ff */
[----:B---3--:R-:W-:Y:S05]  /*aac0*/  @!P0 NANOSLEEP.SYNCS 0x989680 ;  /* 0x009896800000895d */ /* 0x008fea0003900000 */
[----:B------:R-:W3:Y:S02]  /*aad0*/  @!P0 SYNCS.PHASECHK.TRANS64 P0, [R0+URZ], R3 ;  /* 0x00000003000085a7 */ /* 0x000ee400080010ff */
[----:B---3--:R-:W-:Y:S05]  /*aae0*/  @!P0 BRA `(.L_x_182) ;  /* 0xfffffffc00f08947 */ /* 0x008fea000383ffff */
[----:B------:R-:W-:Y:S05]  /*aaf0*/  BRA `(.L_x_183) ;  /* 0xffffff7c00d47947 */ /* 0x000fea000383ffff */
.L_x_48:
[----:B--2---:R2:W3:Y:S02]  /*ab00*/  SYNCS.PHASECHK.TRANS64.TRYWAIT P0, [R2+URZ+0xf0], R5 ;  /* 0x0000f005020075a7 */ /* 0x0044e400080011ff */
[----:B---3--:R-:W-:Y:S05]  /*ab10*/  @!P0 NANOSLEEP.SYNCS 0x989680 ;  /* 0x009896800000895d */ /* 0x008fea0003900000 */
[----:B------:R-:W3:Y:S02]  /*ab20*/  @!P0 SYNCS.PHASECHK.TRANS64 P0, [R2+URZ+0xf0], R5 ;  /* 0x0000f005020085a7 */ /* 0x000ee400080010ff */
[----:B---3--:R-:W-:Y:S05]  /*ab30*/  @!P0 BRA `(.L_x_48) ;  /* 0xfffffffc00f08947 */ /* 0x008fea000383ffff */
[----:B------:R-:W-:Y:S05]  /*ab40*/  BRA `(.L_x_184) ;  /* 0xffffff8000387947 */ /* 0x000fea000383ffff */
.L_x_49:
[----:B------:R-:W-:-:S07]  /*ab50*/  MOV R2, UR4 ;  /* 0x0000000400027c02 */ /* 0x000fce0008000f00 */
.L_x_185:
[----:B--2---:R2:W3:Y:S02]  /*ab60*/  SYNCS.PHASECHK.TRANS64.TRYWAIT P0, [R2+URZ+0xa0], R5 ;  /* 0x0000a005020075a7 */ /* 0x0044e400080011ff */
[----:B---3--:R-:W-:Y:S05]  /*ab70*/  @!P0 NANOSLEEP.SYNCS 0x989680 ;  /* 0x009896800000895d */ /* 0x008fea0003900000 */
[----:B------:R-:W3:Y:S02]  /*ab80*/  @!P0 SYNCS.PHASECHK.TRANS64 P0, [R2+URZ+0xa0], R5 ;  /* 0x0000a005020085a7 */ /* 0x000ee400080010ff */
[----:B---3--:R-:W-:Y:S05]  /*ab90*/  @!P0 BRA `(.L_x_185) ;  /* 0xfffffffc00f08947 */ /* 0x008fea000383ffff */
[----:B------:R-:W-:Y:S05]  /*aba0*/  BRA `(.L_x_186) ;  /* 0xffffff8000487947 */ /* 0x000fea000383ffff */
.L_x_50:
[----:B--2---:R2:W3:Y:S02]  /*abb0*/  SYNCS.PHASECHK.TRANS64.TRYWAIT P1, [R2+URZ+0x90], R5 ;  /* 0x00009005020075a7 */ /* 0x0044e400080211ff */
[----:B---3--:R-:W-:Y:S05]  /*abc0*/  @!P1 NANOSLEEP.SYNCS 0x989680 ;  /* 0x009896800000995d */ /* 0x008fea0003900000 */
[----:B------:R-:W3:Y:S02]  /*abd0*/  @!P1 SYNCS.PHASECHK.TRANS64 P1, [R2+URZ+0x90], R5 ;  /* 0x00009005020095a7 */ /* 0x000ee400080210ff */
[----:B---3--:R-:W-:Y:S05]  /*abe0*/  @!P1 BRA `(.L_x_50) ;  /* 0xfffffffc00f09947 */ /* 0x008fea000383ffff */
[----:B------:R-:W-:Y:S05]  /*abf0*/  BRA `(.L_x_187) ;  /* 0xffffff8000787947 */ /* 0x000fea000383ffff */
.L_x_53:
[----:B------:R-:W-:-:S07]  /*ac00*/  MOV R0, UR4 ;  /* 0x0000000400007c02 */ /* 0x000fce0008000f00 */
.L_x_188:
[----:B--2---:R2:W3:Y:S02]  /*ac10*/  SYNCS.PHASECHK.TRANS64.TRYWAIT P0, [R0+URZ+0xa0], R3 ;  /* 0x0000a003000075a7 */ /* 0x0044e400080011ff */
[----:B---3--:R-:W-:Y:S05]  /*ac20*/  @!P0 NANOSLEEP.SYNCS 0x989680 ;  /* 0x009896800000895d */ /* 0x008fea0003900000 */
[----:B------:R-:W3:Y:S02]  /*ac30*/  @!P0 SYNCS.PHASECHK.TRANS64 P0, [R0+URZ+0xa0], R3 ;  /* 0x0000a003000085a7 */ /* 0x000ee400080010ff */
[----:B---3--:R-:W-:Y:S05]  /*ac40*/  @!P0 BRA `(.L_x_188) ;  /* 0xfffffffc00f08947 */ /* 0x008fea000383ffff */
[----:B------:R-:W-:Y:S05]  /*ac50*/  BRA `(.L_x_52) ;  /* 0xffffff8000cc7947 */ /* 0x000fea000383ffff */
.L_x_60:
[----:B-1----:R1:W2:Y:S02]  /*ac60*/  SYNCS.PHASECHK.TRANS64.TRYWAIT P1, [R0+URZ+0x90], R5 ;  /* 0x00009005000075a7 */ /* 0x0022a400080211ff */
[----:B--2---:R-:W-:Y:S05]  /*ac70*/  @!P1 NANOSLEEP.SYNCS 0x989680 ;  /* 0x009896800000995d */ /* 0x004fea0003900000 */
[----:B------:R-:W2:Y:S02]  /*ac80*/  @!P1 SYNCS.PHASECHK.TRANS64 P1, [R0+URZ+0x90], R5 ;  /* 0x00009005000095a7 */ /* 0x000ea400080210ff */
[----:B--2---:R-:W-:Y:S05]  /*ac90*/  @!P1 BRA `(.L_x_60) ;  /* 0xfffffffc00f09947 */ /* 0x004fea000383ffff */
[----:B------:R-:W-:Y:S05]  /*aca0*/  BRA `(.L_x_189) ;  /* 0xffffff8800447947 */ /* 0x000fea000383ffff */
.L_x_61:
[----:B------:R-:W-:-:S07]  /*acb0*/  MOV R3, UR31 ;  /* 0x0000001f00037c02 */ /* 0x000fce0008000f00 */
.L_x_190:
[----:B-1----:R1:W2:Y:S02]  /*acc0*/  SYNCS.PHASECHK.TRANS64.TRYWAIT P0, [R3+URZ+0xd0], R0 ;  /* 0x0000d000030075a7 */ /* 0x0022a400080011ff */
[----:B--2---:R-:W-:Y:S05]  /*acd0*/  @!P0 NANOSLEEP.SYNCS 0x989680 ;  /* 0x009896800000895d */ /* 0x004fea0003900000 */
[----:B------:R-:W2:Y:S02]  /*ace0*/  @!P0 SYNCS.PHASECHK.TRANS64 P0, [R3+URZ+0xd0], R0 ;  /* 0x0000d000030085a7 */ /* 0x000ea400080010ff */
[----:B--2---:R-:W-:Y:S05]  /*acf0*/  @!P0 BRA `(.L_x_190) ;  /* 0xfffffffc00f08947 */ /* 0x004fea000383ffff */
[----:B------:R-:W-:Y:S05]  /*ad00*/  BRA `(.L_x_191) ;  /* 0xffffff8800947947 */ /* 0x000fea000383ffff */
.L_x_64:
[----:B------:R-:W-:Y:S07]  /*ad10*/  MOV R0, UR5 ;  /* 0x0000000500007c02 */ /* 0x000fee0008000f00 */
.L_x_192:
[----:B-1----:R1:W2:Y:S02]  /*ad20*/  SYNCS.PHASECHK.TRANS64.TRYWAIT P0, [R0+URZ], R3 ;  /* 0x00000003000075a7 */ /* 0x0022a400080011ff */
[----:B--2---:R-:W-:Y:S05]  /*ad30*/  @!P0 NANOSLEEP.SYNCS 0x989680 ;  /* 0x009896800000895d */ /* 0x004fea0003900000 */
[----:B------:R-:W2:Y:S02]  /*ad40*/  @!P0 SYNCS.PHASECHK.TRANS64 P0, [R0+URZ], R3 ;  /* 0x00000003000085a7 */ /* 0x000ea400080010ff */
[----:B--2---:R-:W-:Y:S05]  /*ad50*/  @!P0 BRA `(.L_x_192) ;  /* 0xfffffffc00f08947 */ /* 0x004fea000383ffff */
[----:B------:R-:W-:Y:S05]  /*ad60*/  BRA `(.L_x_63) ;  /* 0xffffff8800b07947 */ /* 0x000fea000383ffff */
.L_x_67:
[----:B------:R-:W-:-:S07]  /*ad70*/  MOV R0, UR4 ;  /* 0x0000000400007c02 */ /* 0x000fce0008000f00 */
.L_x_193:
[----:B--2---:R2:W4:Y:S02]  /*ad80*/  SYNCS.PHASECHK.TRANS64.TRYWAIT P0, [R0+URZ], R3 ;  /* 0x00000003000075a7 */ /* 0x00452400080011ff */
[----:B----4-:R-:W-:Y:S05]  /*ad90*/  @!P0 NANOSLEEP.SYNCS 0x989680 ;  /* 0x009896800000895d */ /* 0x010fea0003900000 */
[----:B------:R-:W4:Y:S02]  /*ada0*/  @!P0 SYNCS.PHASECHK.TRANS64 P0, [R0+URZ], R3 ;  /* 0x00000003000085a7 */ /* 0x000f2400080010ff */
[----:B----4-:R-:W-:Y:S05]  /*adb0*/  @!P0 BRA `(.L_x_193) ;  /* 0xfffffffc00f08947 */ /* 0x010fea000383ffff */
[----:B------:R-:W-:Y:S05]  /*adc0*/  BRA `(.L_x_194) ;  /* 0xffffff8c008c7947 */ /* 0x000fea000383ffff */
.L_x_68:
[----:B------:R-:W-:-:S07]  /*add0*/  MOV R0, UR5 ;  /* 0x0000000500007c02 */ /* 0x000fce0008000f00 */
.L_x_195:
[----:B-1----:R1:W2:Y:S02]  /*ade0*/  SYNCS.PHASECHK.TRANS64.TRYWAIT P0, [R0+URZ], R3 ;  /* 0x00000003000075a7 */ /* 0x0022a400080011ff */
[----:B--2---:R-:W-:Y:S05]  /*adf0*/  @!P0 NANOSLEEP.SYNCS 0x989680 ;  /* 0x009896800000895d */ /* 0x004fea0003900000 */
[----:B------:R-:W2:Y:S02]  /*ae00*/  @!P0 SYNCS.PHASECHK.TRANS64 P0, [R0+URZ], R3 ;  /* 0x00000003000085a7 */ /* 0x000ea400080010ff */
[----:B--2---:R-:W-:Y:S05]  /*ae10*/  @!P0 BRA `(.L_x_195) ;  /* 0xfffffffc00f08947 */ /* 0x004fea000383ffff */
[----:B------:R-:W-:Y:S05]  /*ae20*/  BRA `(.L_x_196) ;  /* 0xffffff8c00987947 */ /* 0x000fea000383ffff */
.L_x_69:
[----:B------:R-:W-:-:S07]  /*ae30*/  MOV R0, UR5 ;  /* 0x0000000500007c02 */ /* 0x000fce0008000f00 */
.L_x_197:
[----:B-1----:R1:W2:Y:S02]  /*ae40*/  SYNCS.PHASECHK.TRANS64.TRYWAIT P0, [R0+URZ], R3 ;  /* 0x00000003000075a7 */ /* 0x0022a400080011ff */
[----:B--2---:R-:W-:Y:S05]  /*ae50*/  @!P0 NANOSLEEP.SYNCS 0x989680 ;  /* 0x009896800000895d */ /* 0x004fea0003900000 */
[----:B------:R-:W2:Y:S02]  /*ae60*/  @!P0 SYNCS.PHASECHK.TRANS64 P0, [R0+URZ], R3 ;  /* 0x00000003000085a7 */ /* 0x000ea400080010ff */
[----:B--2---:R-:W-:Y:S05]  /*ae70*/  @!P0 BRA `(.L_x_197) ;  /* 0xfffffffc00f08947 */ /* 0x004fea000383ffff */
[----:B------:R-:W-:Y:S05]  /*ae80*/  BRA `(.L_x_198) ;  /* 0xffffff8c00a47947 */ /* 0x000fea000383ffff */
.L_x_70:
[----:B------:R-:W-:-:S07]  /*ae90*/  MOV R0, UR4 ;  /* 0x0000000400007c02 */ /* 0x000fce0008000f00 */
.L_x_199:
[----:B-1----:R1:W2:Y:S02]  /*aea0*/  SYNCS.PHASECHK.TRANS64.TRYWAIT P0, [R0+URZ], R3 ;  /* 0x00000003000075a7 */ /* 0x0022a400080011ff */
[----:B--2---:R-:W-:Y:S05]  /*aeb0*/  @!P0 NANOSLEEP.SYNCS 0x989680 ;  /* 0x009896800000895d */ /* 0x004fea0003900000 */
[----:B------:R-:W2:Y:S02]  /*aec0*/  @!P0 SYNCS.PHASECHK.TRANS64 P0, [R0+URZ], R3 ;  /* 0x00000003000085a7 */ /* 0x000ea400080010ff */
[----:B--2---:R-:W-:Y:S05]  /*aed0*/  @!P0 BRA `(.L_x_199) ;  /* 0xfffffffc00f08947 */ /* 0x004fea000383ffff */
[----:B------:R-:W-:Y:S05]  /*aee0*/  BRA `(.L_x_200) ;  /* 0xffffff8c00b07947 */ /* 0x000fea000383ffff */
.L_x_75:
[----:B--2---:R2:W3:Y:S02]  /*aef0*/  SYNCS.PHASECHK.TRANS64.TRYWAIT P0, [R12+URZ+0x90], R9 ;  /* 0x000090090c0075a7 */ /* 0x0044e400080011ff */
[----:B---3--:R-:W-:Y:S05]  /*af00*/  @!P0 NANOSLEEP.SYNCS 0x989680 ;  /* 0x009896800000895d */ /* 0x008fea0003900000 */
[----:B------:R-:W3:Y:S02]  /*af10*/  @!P0 SYNCS.PHASECHK.TRANS64 P0, [R12+URZ+0x90], R9 ;  /* 0x000090090c0085a7 */ /* 0x000ee400080010ff */
[----:B---3--:R-:W-:Y:S05]  /*af20*/  @!P0 BRA `(.L_x_75) ;  /* 0xfffffffc00f08947 */ /* 0x008fea000383ffff */
[----:B------:R-:W-:Y:S05]  /*af30*/  BRA `(.L_x_201) ;  /* 0xffffff9000dc7947 */ /* 0x000fea000383ffff */
.L_x_78:
[----:B------:R-:W-:Y:S07]  /*af40*/  MOV R0, UR21 ;  /* 0x0000001500007c02 */ /* 0x000fee0008000f00 */
.L_x_202:
[----:B--2---:R2:W3:Y:S02]  /*af50*/  SYNCS.PHASECHK.TRANS64.TRYWAIT P2, [R0+URZ+0x88], R9 ;  /* 0x00008809000075a7 */ /* 0x0044e400080411ff */
[----:B---3--:R-:W-:Y:S05]  /*af60*/  @!P2 NANOSLEEP.SYNCS 0x989680 ;  /* 0x009896800000a95d */ /* 0x008fea0003900000 */
[----:B------:R-:W3:Y:S02]  /*af70*/  @!P2 SYNCS.PHASECHK.TRANS64 P2, [R0+URZ+0x88], R9 ;  /* 0x000088090000a5a7 */ /* 0x000ee400080410ff */
[----:B---3--:R-:W-:Y:S05]  /*af80*/  @!P2 BRA `(.L_x_202) ;  /* 0xfffffffc00f0a947 */ /* 0x008fea000383ffff */
[----:B------:R-:W-:Y:S05]  /*af90*/  BRA `(.L_x_77) ;  /* 0xffffff9800487947 */ /* 0x000fea000383ffff */
.L_x_81:
[----:B------:R-:W-:Y:S07]  /*afa0*/  MOV R9, UR21 ;  /* 0x0000001500097c02 */ /* 0x000fee0008000f00 */
.L_x_203:
[----:B--2---:R2:W3:Y:S02]  /*afb0*/  SYNCS.PHASECHK.TRANS64.TRYWAIT P0, [R9+URZ+0x60], R10 ;  /* 0x0000600a090075a7 */ /* 0x0044e400080011ff */
[----:B---3--:R-:W-:Y:S05]  /*afc0*/  @!P0 NANOSLEEP.SYNCS 0x989680 ;  /* 0x009896800000895d */ /* 0x008fea0003900000 */
[----:B------:R-:W3:Y:S02]  /*afd0*/  @!P0 SYNCS.PHASECHK.TRANS64 P0, [R9+URZ+0x60], R10 ;  /* 0x0000600a090085a7 */ /* 0x000ee400080010ff */
[----:B---3--:R-:W-:Y:S05]  /*afe0*/  @!P0 BRA `(.L_x_203) ;  /* 0xfffffffc00f08947 */ /* 0x008fea000383ffff */
[----:B------:R-:W-:Y:S05]  /*aff0*/  BRA `(.L_x_204) ;  /* 0xffffff9800a47947 */ /* 0x000fea000383ffff */
.L_x_82:
[----:B------:R-:W-:Y:S07]  /*b000*/  MOV R9, UR21 ;  /* 0x0000001500097c02 */ /* 0x000fee0008000f00 */
.L_x_205:
[----:B--2---:R2:W3:Y:S02]  /*b010*/  SYNCS.PHASECHK.TRANS64.TRYWAIT P0, [R9+URZ+0x68], R10 ;  /* 0x0000680a090075a7 */ /* 0x0044e400080011ff */
[----:B---3--:R-:W-:Y:S05]  /*b020*/  @!P0 NANOSLEEP.SYNCS 0x989680 ;  /* 0x009896800000895d */ /* 0x008fea0003900000 */
[----:B------:R-:W3:Y:S02]  /*b030*/  @!P0 SYNCS.PHASECHK.TRANS64 P0, [R9+URZ+0x68], R10 ;  /* 0x0000680a090085a7 */ /* 0x000ee400080010ff */
[----:B---3--:R-:W-:Y:S05]  /*b040*/  @!P0 BRA `(.L_x_205) ;  /* 0xfffffffc00f08947 */ /* 0x008fea000383ffff */
[----:B------:R-:W-:Y:S05]  /*b050*/  BRA `(.L_x_206) ;  /* 0xffffff9800e07947 */ /* 0x000fea000383ffff */
.L_x_83:
[----:B------:R-:W-:Y:S07]  /*b060*/  MOV R9, UR21 ;  /* 0x0000001500097c02 */ /* 0x000fee0008000f00 */
.L_x_207:
[----:B--2---:R2:W3:Y:S02]  /*b070*/  SYNCS.PHASECHK.TRANS64.TRYWAIT P0, [R9+URZ+0x70], R10 ;  /* 0x0000700a090075a7 */ /* 0x0044e400080011ff */
[----:B---3--:R-:W-:Y:S05]  /*b080*/  @!P0 NANOSLEEP.SYNCS 0x989680 ;  /* 0x009896800000895d */ /* 0x008fea0003900000 */
[----:B------:R-:W3:Y:S02]  /*b090*/  @!P0 SYNCS.PHASECHK.TRANS64 P0, [R9+URZ+0x70], R10 ;  /* 0x0000700a090085a7 */ /* 0x000ee400080010ff */
[----:B---3--:R-:W-:Y:S05]  /*b0a0*/  @!P0 BRA `(.L_x_207) ;  /* 0xfffffffc00f08947 */ /* 0x008fea000383ffff */
[----:B------:R-:W-:Y:S05]  /*b0b0*/  BRA `(.L_x_208) ;  /* 0xffffff9c00207947 */ /* 0x000fea000383ffff */
.L_x_84:
[----:B------:R-:W-:Y:S07]  /*b0c0*/  MOV R9, UR21 ;  /* 0x0000001500097c02 */ /* 0x000fee0008000f00 */
.L_x_209:
[----:B--2---:R2:W3:Y:S02]  /*b0d0*/  SYNCS.PHASECHK.TRANS64.TRYWAIT P0, [R9+URZ+0x78], R10 ;  /* 0x0000780a090075a7 */ /* 0x0044e400080011ff */
[----:B---3--:R-:W-:Y:S05]  /*b0e0*/  @!P0 NANOSLEEP.SYNCS 0x989680 ;  /* 0x009896800000895d */ /* 0x008fea0003900000 */
[----:B------:R-:W3:Y:S02]  /*b0f0*/  @!P0 SYNCS.PHASECHK.TRANS64 P0, [R9+URZ+0x78], R10 ;  /* 0x0000780a090085a7 */ /* 0x000ee400080010ff */
[----:B---3--:R-:W-:Y:S05]  /*b100*/  @!P0 BRA `(.L_x_209) ;  /* 0xfffffffc00f08947 */ /* 0x008fea000383ffff */
[----:B------:R-:W-:Y:S05]  /*b110*/  BRA `(.L_x_210) ;  /* 0xffffff9c00647947 */ /* 0x000fea000383ffff */
.L_x_85:
[----:B------:R-:W-:Y:S07]  /*b120*/  MOV R0, UR21 ;  /* 0x0000001500007c02 */ /* 0x000fee0008000f00 */
.L_x_211:
[----:B--2---:R2:W3:Y:S02]  /*b130*/  SYNCS.PHASECHK.TRANS64.TRYWAIT P0, [R0+URZ+0x60], R9 ;  /* 0x00006009000075a7 */ /* 0x0044e400080011ff */
[----:B---3--:R-:W-:Y:S05]  /*b140*/  @!P0 NANOSLEEP.SYNCS 0x989680 ;  /* 0x009896800000895d */ /* 0x008fea0003900000 */
[----:B------:R-:W3:Y:S02]  /*b150*/  @!P0 SYNCS.PHASECHK.TRANS64 P0, [R0+URZ+0x60], R9 ;  /* 0x00006009000085a7 */ /* 0x000ee400080010ff */
[----:B---3--:R-:W-:Y:S05]  /*b160*/  @!P0 BRA `(.L_x_211) ;  /* 0xfffffffc00f08947 */ /* 0x008fea000383ffff */
[----:B------:R-:W-:Y:S05]  /*b170*/  BRA `(.L_x_212) ;  /* 0xffffff9c00ac7947 */ /* 0x000fea000383ffff */
.L_x_86:
[----:B------:R-:W-:Y:S07]  /*b180*/  MOV R0, UR21 ;  /* 0x0000001500007c02 */ /* 0x000fee0008000f00 */
.L_x_213:
[----:B--2---:R2:W3:Y:S02]  /*b190*/  SYNCS.PHASECHK.TRANS64.TRYWAIT P0, [R0+URZ+0x68], R9 ;  /* 0x00006809000075a7 */ /* 0x0044e400080011ff */
[----:B---3--:R-:W-:Y:S05]  /*b1a0*/  @!P0 NANOSLEEP.SYNCS 0x989680 ;  /* 0x009896800000895d */ /* 0x008fea0003900000 */
[----:B------:R-:W3:Y:S02]  /*b1b0*/  @!P0 SYNCS.PHASECHK.TRANS64 P0, [R0+URZ+0x68], R9 ;  /* 0x00006809000085a7 */ /* 0x000ee400080010ff */
[----:B---3--:R-:W-:Y:S05]  /*b1c0*/  @!P0 BRA `(.L_x_213) ;  /* 0xfffffffc00f08947 */ /* 0x008fea000383ffff */
[----:B------:R-:W-:Y:S05]  /*b1d0*/  BRA `(.L_x_214) ;  /* 0xffffff9c00f47947 */ /* 0x000fea000383ffff */
.L_x_87:
[----:B------:R-:W-:Y:S07]  /*b1e0*/  MOV R0, UR21 ;  /* 0x0000001500007c02 */ /* 0x000fee0008000f00 */
.L_x_215:
[----:B--2---:R2:W3:Y:S02]  /*b1f0*/  SYNCS.PHASECHK.TRANS64.TRYWAIT P0, [R0+URZ+0x70], R9 ;  /* 0x00007009000075a7 */ /* 0x0044e400080011ff */
[----:B---3--:R-:W-:Y:S05]  /*b200*/  @!P0 NANOSLEEP.SYNCS 0x989680 ;  /* 0x009896800000895d */ /* 0x008fea0003900000 */
[----:B------:R-:W3:Y:S02]  /*b210*/  @!P0 SYNCS.PHASECHK.TRANS64 P0, [R0+URZ+0x70], R9 ;  /* 0x00007009000085a7 */ /* 0x000ee400080010ff */
[----:B---3--:R-:W-:Y:S05]  /*b220*/  @!P0 BRA `(.L_x_215) ;  /* 0xfffffffc00f08947 */ /* 0x008fea000383ffff */
[----:B------:R-:W-:Y:S05]  /*b230*/  BRA `(.L_x_216) ;  /* 0xffffffa0003c7947 */ /* 0x000fea000383ffff */
.L_x_88:
[----:B------:R-:W-:Y:S07]  /*b240*/  MOV R0, UR21 ;  /* 0x0000001500007c02 */ /* 0x000fee0008000f00 */
.L_x_217:
[----:B--2---:R2:W3:Y:S02]  /*b250*/  SYNCS.PHASECHK.TRANS64.TRYWAIT P0, [R0+URZ+0x78], R9 ;  /* 0x00007809000075a7 */ /* 0x0044e400080011ff */
[----:B---3--:R-:W-:Y:S05]  /*b260*/  @!P0 NANOSLEEP.SYNCS 0x989680 ;  /* 0x009896800000895d */ /* 0x008fea0003900000 */
[----:B------:R-:W3:Y:S02]  /*b270*/  @!P0 SYNCS.PHASECHK.TRANS64 P0, [R0+URZ+0x78], R9 ;  /* 0x00007809000085a7 */ /* 0x000ee400080010ff */
[----:B---3--:R-:W-:Y:S05]  /*b280*/  @!P0 BRA `(.L_x_217) ;  /* 0xfffffffc00f08947 */ /* 0x008fea000383ffff */
[----:B------:R-:W-:Y:S05]  /*b290*/  BRA `(.L_x_218) ;  /* 0xffffffa000807947 */ /* 0x000fea000383ffff */
.L_x_90:
[----:B------:R-:W-:-:S07]  /*b2a0*/  MOV R3, UR21 ;  /* 0x0000001500037c02 */ /* 0x000fce0008000f00 */
.L_x_219:
[----:B---3--:R3:W4:Y:S02]  /*b2b0*/  SYNCS.PHASECHK.TRANS64.TRYWAIT P0, [R3+URZ+0x60], R10 ;  /* 0x0000600a030075a7 */ /* 0x00872400080011ff */
[----:B----4-:R-:W-:Y:S05]  /*b2c0*/  @!P0 NANOSLEEP.SYNCS 0x989680 ;  /* 0x009896800000895d */ /* 0x010fea0003900000 */
[----:B------:R-:W4:Y:S02]  /*b2d0*/  @!P0 SYNCS.PHASECHK.TRANS64 P0, [R3+URZ+0x60], R10 ;  /* 0x0000600a030085a7 */ /* 0x000f2400080010ff */
[----:B----4-:R-:W-:Y:S05]  /*b2e0*/  @!P0 BRA `(.L_x_219) ;  /* 0xfffffffc00f08947 */ /* 0x010fea000383ffff */
[----:B------:R-:W-:Y:S05]  /*b2f0*/  BRA `(.L_x_220) ;  /* 0xffffffa000f07947 */ /* 0x000fea000383ffff */
.L_x_91:
[----:B---3--:R-:W-:-:S07]  /*b300*/  MOV R3, UR21 ;  /* 0x0000001500037c02 */ /* 0x008fce0008000f00 */
.L_x_221:
[----:B---3--:R3:W4:Y:S02]  /*b310*/  SYNCS.PHASECHK.TRANS64.TRYWAIT P0, [R3+URZ+0x68], R10 ;  /* 0x0000680a030075a7 */ /* 0x00872400080011ff */
[----:B----4-:R-:W-:Y:S05]  /*b320*/  @!P0 NANOSLEEP.SYNCS 0x989680 ;  /* 0x009896800000895d */ /* 0x010fea0003900000 */
[----:B------:R-:W4:Y:S02]  /*b330*/  @!P0 SYNCS.PHASECHK.TRANS64 P0, [R3+URZ+0x68], R10 ;  /* 0x0000680a030085a7 */ /* 0x000f2400080010ff */
[----:B----4-:R-:W-:Y:S05]  /*b340*/  @!P0 BRA `(.L_x_221) ;  /* 0xfffffffc00f08947 */ /* 0x010fea000383ffff */
[----:B------:R-:W-:Y:S05]  /*b350*/  BRA `(.L_x_222) ;  /* 0xffffffa000e07947 */ /* 0x000fea000383ffff */
.L_x_92:
[----:B---3--:R-:W-:-:S07]  /*b360*/  MOV R3, UR21 ;  /* 0x0000001500037c02 */ /* 0x008fce0008000f00 */
.L_x_223:
[----:B---3--:R3:W4:Y:S02]  /*b370*/  SYNCS.PHASECHK.TRANS64.TRYWAIT P0, [R3+URZ+0x70], R10 ;  /* 0x0000700a030075a7 */ /* 0x00872400080011ff */
[----:B----4-:R-:W-:Y:S05]  /*b380*/  @!P0 NANOSLEEP.SYNCS 0x989680 ;  /* 0x009896800000895d */ /* 0x010fea0003900000 */
[----:B------:R-:W4:Y:S02]  /*b390*/  @!P0 SYNCS.PHASECHK.TRANS64 P0, [R3+URZ+0x70], R10 ;  /* 0x0000700a030085a7 */ /* 0x000f2400080010ff */
[----:B----4-:R-:W-:Y:S05]  /*b3a0*/  @!P0 BRA `(.L_x_223) ;  /* 0xfffffffc00f08947 */ /* 0x010fea000383ffff */
[----:B------:R-:W-:Y:S05]  /*b3b0*/  BRA `(.L_x_224) ;  /* 0xffffffa000d47947 */ /* 0x000fea000383ffff */
.L_x_94:
[----:B-1----:R1:W2:Y:S02]  /*b3c0*/  SYNCS.PHASECHK.TRANS64.TRYWAIT P0, [R3+URZ+0x90], R0 ;  /* 0x00009000030075a7 */ /* 0x0022a400080011ff */
[----:B--2---:R-:W-:Y:S05]  /*b3d0*/  @!P0 NANOSLEEP.SYNCS 0x989680 ;  /* 0x009896800000895d */ /* 0x004fea0003900000 */
[----:B------:R-:W2:Y:S02]  /*b3e0*/  @!P0 SYNCS.PHASECHK.TRANS64 P0, [R3+URZ+0x90], R0 ;  /* 0x00009000030085a7 */ /* 0x000ea400080010ff */
[----:B--2---:R-:W-:Y:S05]  /*b3f0*/  @!P0 BRA `(.L_x_94) ;  /* 0xfffffffc00f08947 */ /* 0x004fea000383ffff */
[----:B------:R-:W-:Y:S05]  /*b400*/  BRA `(.L_x_225) ;  /* 0xffffffa400ac7947 */ /* 0x000fea000383ffff */
.L_x_105:
[----:B-1----:R-:W-:Y:S04]  /*b410*/  MOV R0, UR43 ;  /* 0x0000002b00007c02 */ /* 0x002fe80008000f00 */
[----:B------:R1:W2:Y:S03]  /*b420*/  SYNCS.PHASECHK.TRANS64.TRYWAIT P1, [R0+URZ+0x40], R3 ;  /* 0x00004003000075a7 */ /* 0x0002a600080211ff */
[----:B--2---:R-:W-:Y:S05]  /*b430*/  @!P1 NANOSLEEP.SYNCS 0x989680 ;  /* 0x009896800000995d */ /* 0x004fea0003900000 */
[----:B------:R-:W2:Y:S02]  /*b440*/  @!P1 SYNCS.PHASECHK.TRANS64 P1, [R0+URZ+0x40], R3 ;  /* 0x00004003000095a7 */ /* 0x000ea400080210ff */
[----:B--2---:R-:W-:Y:S05]  /*b450*/  @!P1 BRA `(.L_x_105) ;  /* 0xfffffffc00ec9947 */ /* 0x004fea000383ffff */
[----:B------:R-:W-:Y:S05]  /*b460*/  BRA `(.L_x_104) ;  /* 0xffffffb400487947 */ /* 0x000fea000383ffff */
.L_x_107:
[----:B-1----:R1:W4:Y:S02]  /*b470*/  SYNCS.PHASECHK.TRANS64.TRYWAIT P0, [R85+URZ+0xb0], R2 ;  /* 0x0000b002550075a7 */ /* 0x00232400080011ff */
[----:B----4-:R-:W-:Y:S05]  /*b480*/  @!P0 NANOSLEEP.SYNCS 0x989680 ;  /* 0x009896800000895d */ /* 0x010fea0003900000 */
[----:B------:R-:W4:Y:S02]  /*b490*/  @!P0 SYNCS.PHASECHK.TRANS64 P0, [R85+URZ+0xb0], R2 ;  /* 0x0000b002550085a7 */ /* 0x000f2400080010ff */
[----:B----4-:R-:W-:Y:S05]  /*b4a0*/  @!P0 BRA `(.L_x_107) ;  /* 0xfffffffc00f08947 */ /* 0x010fea000383ffff */
[----:B------:R-:W-:Y:S05]  /*b4b0*/  BRA `(.L_x_106) ;  /* 0xffffffb400747947 */ /* 0x000fea000383ffff */
.L_x_116:
[----:B--2---:R2:W3:Y:S02]  /*b4c0*/  SYNCS.PHASECHK.TRANS64.TRYWAIT P0, [R3+URZ+0x40], R0 ;  /* 0x00004000030075a7 */ /* 0x0044e400080011ff */
[----:B---3--:R-:W-:Y:S05]  /*b4d0*/  @!P0 NANOSLEEP.SYNCS 0x989680 ;  /* 0x009896800000895d */ /* 0x008fea0003900000 */
[----:B------:R-:W3:Y:S02]  /*b4e0*/  @!P0 SYNCS.PHASECHK.TRANS64 P0, [R3+URZ+0x40], R0 ;  /* 0x00004000030085a7 */ /* 0x000ee400080010ff */
[----:B---3--:R-:W-:Y:S05]  /*b4f0*/  @!P0 BRA `(.L_x_116) ;  /* 0xfffffffc00f08947 */ /* 0x008fea000383ffff */
[----:B------:R-:W-:Y:S05]  /*b500*/  BRA `(.L_x_115) ;  /* 0xffffffbc00187947 */ /* 0x000fea000383ffff */
.L_x_124:
[----:B--2---:R2:W3:Y:S02]  /*b510*/  SYNCS.PHASECHK.TRANS64.TRYWAIT P0, [R20+URZ+0x40], R5 ;  /* 0x00004005140075a7 */ /* 0x0044e400080011ff */
[----:B---3--:R-:W-:Y:S05]  /*b520*/  @!P0 NANOSLEEP.SYNCS 0x989680 ;  /* 0x009896800000895d */ /* 0x008fea0003900000 */
[----:B------:R-:W3:Y:S02]  /*b530*/  @!P0 SYNCS.PHASECHK.TRANS64 P0, [R20+URZ+0x40], R5 ;  /* 0x00004005140085a7 */ /* 0x000ee400080010ff */
[----:B---3--:R-:W-:Y:S05]  /*b540*/  @!P0 BRA `(.L_x_124) ;  /* 0xfffffffc00f08947 */ /* 0x008fea000383ffff */
[----:B------:R-:W-:Y:S05]  /*b550*/  BRA `(.L_x_123) ;  /* 0xffffffc000dc7947 */ /* 0x000fea000383ffff */
.L_x_132:
[----:B--2---:R2:W3:Y:S02]  /*b560*/  SYNCS.PHASECHK.TRANS64.TRYWAIT P0, [R20+URZ+0x40], R5 ;  /* 0x00004005140075a7 */ /* 0x0044e400080011ff */
[----:B---3--:R-:W-:Y:S05]  /*b570*/  @!P0 NANOSLEEP.SYNCS 0x989680 ;  /* 0x009896800000895d */ /* 0x008fea0003900000 */
[----:B------:R-:W3:Y:S02]  /*b580*/  @!P0 SYNCS.PHASECHK.TRANS64 P0, [R20+URZ+0x40], R5 ;  /* 0x00004005140085a7 */ /* 0x000ee400080010ff */
[----:B---3--:R-:W-:Y:S05]  /*b590*/  @!P0 BRA `(.L_x_132) ;  /* 0xfffffffc00f08947 */ /* 0x008fea000383ffff */
[----:B------:R-:W-:Y:S05]  /*b5a0*/  BRA `(.L_x_131) ;  /* 0xffffffc800a07947 */ /* 0x000fea000383ffff */
.L_x_140:
[----:B--2---:R2:W3:Y:S02]  /*b5b0*/  SYNCS.PHASECHK.TRANS64.TRYWAIT P0, [R20+URZ+0x40], R5 ;  /* 0x00004005140075a7 */ /* 0x0044e400080011ff */
[----:B---3--:R-:W-:Y:S05]  /*b5c0*/  @!P0 NANOSLEEP.SYNCS 0x989680 ;  /* 0x009896800000895d */ /* 0x008fea0003900000 */
[----:B------:R-:W3:Y:S02]  /*b5d0*/  @!P0 SYNCS.PHASECHK.TRANS64 P0, [R20+URZ+0x40], R5 ;  /* 0x00004005140085a7 */ /* 0x000ee400080010ff */
[----:B---3--:R-:W-:Y:S05]  /*b5e0*/  @!P0 BRA `(.L_x_140) ;  /* 0xfffffffc00f08947 */ /* 0x008fea000383ffff */
[----:B------:R-:W-:Y:S05]  /*b5f0*/  BRA `(.L_x_139) ;  /* 0xffffffd000707947 */ /* 0x000fea000383ffff */
.L_x_148:
[----:B--2---:R2:W3:Y:S02]  /*b600*/  SYNCS.PHASECHK.TRANS64.TRYWAIT P0, [R20+URZ+0x40], R5 ;  /* 0x00004005140075a7 */ /* 0x0044e400080011ff */
[----:B---3--:R-:W-:Y:S05]  /*b610*/  @!P0 NANOSLEEP.SYNCS 0x989680 ;  /* 0x009896800000895d */ /* 0x008fea0003900000 */
[----:B------:R-:W3:Y:S02]  /*b620*/  @!P0 SYNCS.PHASECHK.TRANS64 P0, [R20+URZ+0x40], R5 ;  /* 0x00004005140085a7 */ /* 0x000ee400080010ff */
[----:B---3--:R-:W-:Y:S05]  /*b630*/  @!P0 BRA `(.L_x_148) ;  /* 0xfffffffc00f08947 */ /* 0x008fea000383ffff */
[----:B------:R-:W-:Y:S05]  /*b640*/  BRA `(.L_x_147) ;  /* 0xffffffd800507947 */ /* 0x000fea000383ffff */
.L_x_156:
[----:B--2---:R2:W3:Y:S02]  /*b650*/  SYNCS.PHASECHK.TRANS64.TRYWAIT P0, [R20+URZ+0x40], R5 ;  /* 0x00004005140075a7 */ /* 0x0044e400080011ff */
[----:B---3--:R-:W-:Y:S05]  /*b660*/  @!P0 NANOSLEEP.SYNCS 0x989680 ;  /* 0x009896800000895d */ /* 0x008fea0003900000 */
[----:B------:R-:W3:Y:S02]  /*b670*/  @!P0 SYNCS.PHASECHK.TRANS64 P0, [R20+URZ+0x40], R5 ;  /* 0x00004005140085a7 */ /* 0x000ee400080010ff */
[----:B---3--:R-:W-:Y:S05]  /*b680*/  @!P0 BRA `(.L_x_156) ;  /* 0xfffffffc00f08947 */ /* 0x008fea000383ffff */
[----:B------:R-:W-:Y:S05]  /*b690*/  BRA `(.L_x_155) ;  /* 0xffffffe000247947 */ /* 0x000fea000383ffff */
.L_x_164:
[----:B--2---:R2:W3:Y:S02]  /*b6a0*/  SYNCS.PHASECHK.TRANS64.TRYWAIT P0, [R20+URZ+0x40], R3 ;  /* 0x00004003140075a7 */ /* 0x0044e400080011ff */
[----:B---3--:R-:W-:Y:S05]  /*b6b0*/  @!P0 NANOSLEEP.SYNCS 0x989680 ;  /* 0x009896800000895d */ /* 0x008fea0003900000 */
[----:B------:R-:W3:Y:S02]  /*b6c0*/  @!P0 SYNCS.PHASECHK.TRANS64 P0, [R20+URZ+0x40], R3 ;  /* 0x00004003140085a7 */ /* 0x000ee400080010ff */
[----:B---3--:R-:W-:Y:S05]  /*b6d0*/  @!P0 BRA `(.L_x_164) ;  /* 0xfffffffc00f08947 */ /* 0x008fea000383ffff */
[----:B------:R-:W-:Y:S05]  /*b6e0*/  BRA `(.L_x_163) ;  /* 0xffffffe400f87947 */ /* 0x000fea000383ffff */
        .weak           $__internal_0_$__cuda_sm10x_tcgen05_guardrail_trap_col_being_dealloced_not_returned_by_alloc
        .type           $__internal_0_$__cuda_sm10x_tcgen05_guardrail_trap_col_being_dealloced_not_returned_by_alloc,@function
        .size           $__internal_0_$__cuda_sm10x_tcgen05_guardrail_trap_col_being_dealloced_not_returned_by_alloc,($__internal_1_$__cuda_sm10x_tcgen05_guardrail_trap_phase_invalid_during_alloc - $__internal_0_$__cuda_sm10x_tcgen05_guardrail_trap_col_being_dealloced_not_returned_by_alloc)
$__internal_0_$__cuda_sm10x_tcgen05_guardrail_trap_col_being_dealloced_not_returned_by_alloc:
[----:B------:R-:W-:Y:S05]  /*b6f0*/  BPT.TRAP 0x1 ;  /* 0x000000040000795c */ /* 0x000fea0000300000 */
[----:B------:R-:W-:-:S04]  /*b700*/  HFMA2 R3, -RZ, RZ, 0, 0 ;  /* 0x00000000ff037431 */ /* 0x000fc800000001ff */
[----:B------:R-:W-:Y:S05]  /*b710*/  RET.REL.NODEC R2 `(_ZN7cutlass13device_kernelINS_4gemm6kernel13GemmUniversalIN4cute5tupleIJiiiiEEENS1_10collective13CollectiveMmaINS1_35MainloopSm100TmaUmmaWarpSpecializedILi4ELi2ELi4ENS5_IJNS4_1CILi2EEESB_NSA_ILi1EEEEEEEENS5_IJNSA_ILi64EEENSA_ILi256EEENSA_ILi32EEEEEEfNS5_IJlSC_lEEEfSJ_NS4_8TiledMMAINS4_8MMA_AtomIJNS4_17SM100_MMA_TF32_SSINS_10tfloat32_tESN_fLi64ELi256ELNS4_4UMMA5MajorE0ELSP_0ELNSO_7ScaleInE0ELSQ_0EEEEEENS4_6LayoutINS5_IJSC_SC_SC_EEENS5_IJNSA_ILi0EEESV_SV_EEEEENS5_IJNS4_10UnderscoreESY_SY_EEEEENS4_23SM90_TMA_LOAD_MULTICASTENS4_14ComposedLayoutINS4_7SwizzleILi3ELi4ELi3EEENS4_18smem_ptr_flag_bitsILi32EEENST_INS5_IJNSA_ILi8EEESH_EEENS5_IJSH_SC_EEEEEEEvNS4_8identityES11_S1B_vS1C_EENS_8epilogue10collective18CollectiveEpilogueINS1E_23Sm100TmaWarpSpecializedILi4ELi2ELi16ELb1ELb0EEEJSI_NS5_IJNST_ISF_SC_EENST_ISH_SC_EEEEEfSJ_fSJ_NS1E_6fusion15FusionCallbacksIS1I_NS1M_17LinearCombinationIffffLNS_15FloatRoundStyleE2EEESI_S1L_JEEENS4_5SM1004TMEM4LOAD26SM100_TMEM_LOAD_16dp128b8xENS4_13SM90_TMA_LOADES1B_NS4_17SM75_U32x4_LDSM_NENS4_14SM90_TMA_STOREES1B_NS4_17SM90_U32x4_STSM_NENS4_39AutoVectorizingCopyWithAssumedAlignmentILi128EEEEEEvvEEEEvNT_6ParamsE) ;  /* 0xffffff4802387950 */ /* 0x000fea0003c3ffff */
        .weak           $__internal_1_$__cuda_sm10x_tcgen05_guardrail_trap_phase_invalid_during_alloc
        .type           $__internal_1_$__cuda_sm10x_tcgen05_guardrail_trap_phase_invalid_during_alloc,@function
        .size           $__internal_1_$__cuda_sm10x_tcgen05_guardrail_trap_phase_invalid_during_alloc,($__internal_2_$__cuda_sm10x_tcgen05_guardrail_trap_unallocated_columns_being_dealloced - $__internal_1_$__cuda_sm10x_tcgen05_guardrail_trap_phase_invalid_during_alloc)
$__internal_1_$__cuda_sm10x_tcgen05_guardrail_trap_phase_invalid_during_alloc:
[----:B------:R-:W-:Y:S05]  /*b720*/  BPT.TRAP 0x1 ;  /* 0x000000040000795c */ /* 0x000fea0000300000 */
[----:B------:R-:W-:-:S04]  /*b730*/  MOV R5, 0x0 ;  /* 0x0000000000057802 */ /* 0x000fc80000000f00 */
[----:B------:R-:W-:Y:S05]  /*b740*/  RET.REL.NODEC R4 `(_ZN7cutlass13device_kernelINS_4gemm6kernel13GemmUniversalIN4cute5tupleIJiiiiEEENS1_10collective13CollectiveMmaINS1_35MainloopSm100TmaUmmaWarpSpecializedILi4ELi2ELi4ENS5_IJNS4_1CILi2EEESB_NSA_ILi1EEEEEEEENS5_IJNSA_ILi64EEENSA_ILi256EEENSA_ILi32EEEEEEfNS5_IJlSC_lEEEfSJ_NS4_8TiledMMAINS4_8MMA_AtomIJNS4_17SM100_MMA_TF32_SSINS_10tfloat32_tESN_fLi64ELi256ELNS4_4UMMA5MajorE0ELSP_0ELNSO_7ScaleInE0ELSQ_0EEEEEENS4_6LayoutINS5_IJSC_SC_SC_EEENS5_IJNSA_ILi0EEESV_SV_EEEEENS5_IJNS4_10UnderscoreESY_SY_EEEEENS4_23SM90_TMA_LOAD_MULTICASTENS4_14ComposedLayoutINS4_7SwizzleILi3ELi4ELi3EEENS4_18smem_ptr_flag_bitsILi32EEENST_INS5_IJNSA_ILi8EEESH_EEENS5_IJSH_SC_EEEEEEEvNS4_8identityES11_S1B_vS1C_EENS_8epilogue10collective18CollectiveEpilogueINS1E_23Sm100TmaWarpSpecializedILi4ELi2ELi16ELb1ELb0EEEJSI_NS5_IJNST_ISF_SC_EENST_ISH_SC_EEEEEfSJ_fSJ_NS1E_6fusion15FusionCallbacksIS1I_NS1M_17LinearCombinationIffffLNS_15FloatRoundStyleE2EEESI_S1L_JEEENS4_5SM1004TMEM4LOAD26SM100_TMEM_LOAD_16dp128b8xENS4_13SM90_TMA_LOADES1B_NS4_17SM75_U32x4_LDSM_NENS4_14SM90_TMA_STOREES1B_NS4_17SM90_U32x4_STSM_NENS4_39AutoVectorizingCopyWithAssumedAlignmentILi128EEEEEEvvEEEEvNT_6ParamsE) ;  /* 0xffffff48042c7950 */ /* 0x000fea0003c3ffff */
        .weak           $__internal_2_$__cuda_sm10x_tcgen05_guardrail_trap_unallocated_columns_being_dealloced
        .type           $__internal_2_$__cuda_sm10x_tcgen05_guardrail_trap_unallocated_columns_being_dealloced,@function
        .size           $__internal_2_$__cuda_sm10x_tcgen05_guardrail_trap_unallocated_columns_being_dealloced,(.L_x_227 - $__internal_2_$__cuda_sm10x_tcgen05_guardrail_trap_unallocated_columns_being_dealloced)
$__internal_2_$__cuda_sm10x_tcgen05_guardrail_trap_unallocated_columns_being_dealloced:
[----:B------:R-:W-:Y:S05]  /*b750*/  BPT.TRAP 0x1 ;  /* 0x000000040000795c */ /* 0x000fea0000300000 */
[----:B------:R-:W-:-:S04]  /*b760*/  HFMA2 R3, -RZ, RZ, 0, 0 ;  /* 0x00000000ff037431 */ /* 0x000fc800000001ff */
[----:B------:R-:W-:Y:S05]  /*b770*/  RET.REL.NODEC R2 `(_ZN7cutlass13device_kernelINS_4gemm6kernel13GemmUniversalIN4cute5tupleIJiiiiEEENS1_10collective13CollectiveMmaINS1_35MainloopSm100TmaUmmaWarpSpecializedILi4ELi2ELi4ENS5_IJNS4_1CILi2EEESB_NSA_ILi1EEEEEEEENS5_IJNSA_ILi64EEENSA_ILi256EEENSA_ILi32EEEEEEfNS5_IJlSC_lEEEfSJ_NS4_8TiledMMAINS4_8MMA_AtomIJNS4_17SM100_MMA_TF32_SSINS_10tfloat32_tESN_fLi64ELi256ELNS4_4UMMA5MajorE0ELSP_0ELNSO_7ScaleInE0ELSQ_0EEEEEENS4_6LayoutINS5_IJSC_SC_SC_EEENS5_IJNSA_ILi0EEESV_SV_EEEEENS5_IJNS4_10UnderscoreESY_SY_EEEEENS4_23SM90_TMA_LOAD_MULTICASTENS4_14ComposedLayoutINS4_7SwizzleILi3ELi4ELi3EEENS4_18smem_ptr_flag_bitsILi32EEENST_INS5_IJNSA_ILi8EEESH_EEENS5_IJSH_SC_EEEEEEEvNS4_8identityES11_S1B_vS1C_EENS_8epilogue10collective18CollectiveEpilogueINS1E_23Sm100TmaWarpSpecializedILi4ELi2ELi16ELb1ELb0EEEJSI_NS5_IJNST_ISF_SC_EENST_ISH_SC_EEEEEfSJ_fSJ_NS1E_6fusion15FusionCallbacksIS1I_NS1M_17LinearCombinationIffffLNS_15FloatRoundStyleE2EEESI_S1L_JEEENS4_5SM1004TMEM4LOAD26SM100_TMEM_LOAD_16dp128b8xENS4_13SM90_TMA_LOADES1B_NS4_17SM75_U32x4_LDSM_NENS4_14SM90_TMA_STOREES1B_NS4_17SM90_U32x4_STSM_NENS4_39AutoVectorizingCopyWithAssumedAlignmentILi128EEEEEEvvEEEEvNT_6ParamsE) ;  /* 0xffffff4802207950 */ /* 0x000fea0003c3ffff */
.L_x_226:
[----:B------:R-:W-:-:S00]  /*b780*/  BRA `(.L_x_226) ;  /* 0xfffffffc00fc7947 */ /* 0x000fc0000383ffff */
[----:B------:R-:W-:-:S00]  /*b790*/  NOP ;  /* 0x0000000000007918 */ /* 0x000fc00000000000 */
        /* <DEDUP_REMOVED lines=14> */
.L_x_227:


//--------------------- .nv.global.init           --------------------------
	.section	.nv.global.init,"aw",@progbits
.nv.global.init:
	.type		$str$27,@object
	.size		$str$27,($str$28 - $str$27)
$str$27:
        /*0000*/ 	.byte	0x28, 0x61, 0x64, 0x64, 0x72, 0x65, 0x73, 0x73, 0x20, 0x26, 0x20, 0x6d, 0x61, 0x73, 0x6b, 0x29
        /*0010*/ 	.byte	0x20, 0x3d, 0x3d, 0x20, 0x30, 0x00
	.type		$str$28,@object
	.size		$str$28,($str$26 - $str$28)
$str$28:
        /*0016*/ 	.byte	0x2f, 0x74, 0x6d, 0x70, 0x2f, 0x63, 0x75, 0x74, 0x6c, 0x61, 0x73, 0x73, 0x5f, 0x73, 0x77, 0x65
        /*0026*/ 	.byte	0x65, 0x70, 0x5f, 0x73, 0x72, 0x63, 0x2f, 0x69, 0x6e, 0x63, 0x6c, 0x75, 0x64, 0x65, 0x2f, 0x63
        /*0036*/ 	.byte	0x75, 0x74, 0x65, 0x2f, 0x70, 0x6f, 0x69, 0x6e, 0x74, 0x65, 0x72, 0x5f, 0x66, 0x6c, 0x61, 0x67
        /*0046*/ 	.byte	0x67, 0x65, 0x64, 0x2e, 0x68, 0x70, 0x70, 0x00
	.type		$str$26,@object
	.size		$str$26,($str$25 - $str$26)
$str$26:
        /*004e*/ 	.byte	0x2f, 0x74, 0x6d, 0x70, 0x2f, 0x63, 0x75, 0x74, 0x6c, 0x61, 0x73, 0x73, 0x5f, 0x73, 0x77, 0x65
        /*005e*/ 	.byte	0x65, 0x70, 0x5f, 0x73, 0x72, 0x63, 0x2f, 0x69, 0x6e, 0x63, 0x6c, 0x75, 0x64, 0x65, 0x2f, 0x63
        /*006e*/ 	.byte	0x75, 0x74, 0x65, 0x2f, 0x61, 0x74, 0x6f, 0x6d, 0x2f, 0x63, 0x6f, 0x70, 0x79, 0x5f, 0x74, 0x72
        /*007e*/ 	.byte	0x61, 0x69, 0x74, 0x73, 0x5f, 0x73, 0x6d, 0x31, 0x30, 0x30, 0x2e, 0x68, 0x70, 0x70, 0x00
	.type		$str$25,@object
	.size		$str$25,(__unnamed_1 - $str$25)
$str$25:
        /*008d*/ 	.byte	0x28, 0x28, 0x75, 0x69, 0x6e, 0x74, 0x33, 0x32, 0x5f, 0x74, 0x28, 0x74, 0x68, 0x72, 0x65, 0x61
        /*009d*/ 	.byte	0x64, 0x49, 0x64, 0x78, 0x2e, 0x78, 0x29, 0x20, 0x2f, 0x20, 0x33, 0x32, 0x29, 0x20, 0x25, 0x20
        /*00ad*/ 	.byte	0x34, 0x29, 0x20, 0x3d, 0x3d, 0x20, 0x28, 0x28, 0x28, 0x74, 0x6d, 0x65, 0x6d, 0x5f, 0x61, 0x64
        /*00bd*/ 	.byte	0x64, 0x72, 0x20, 0x3e, 0x3e, 0x20, 0x31, 0x36, 0x29, 0x20, 0x2f, 0x20, 0x33, 0x32, 0x29, 0x20
        /*00cd*/ 	.byte	0x25, 0x20, 0x34, 0x29, 0x00
	.type		__unnamed_1,@object
	.size		__unnamed_1,(__unnamed_2 - __unnamed_1)
__unnamed_1:
        /*00d2*/ 	.byte	0x61, 0x75, 0x74, 0x6f, 0x20, 0x63, 0x75, 0x74, 0x65, 0x3a, 0x3a, 0x61, 0x73, 0x5f, 0x70, 0x6f
        /* <DEDUP_REMOVED lines=23> */
        /*0252*/ 	.byte	0x3c, 0x32, 0x30, 0x34, 0x38, 0x3e, 0x3e, 0x3e, 0x3e, 0x5d, 0x00
	.type		__unnamed_2,@object
	.size		__unnamed_2,(.L_2 - __unnamed_2)
__unnamed_2:
        /* <DEDUP_REMOVED lines=45> */
        /*052d*/ 	.byte	0x3e, 0x3e, 0x3e, 0x5d, 0x00
.L_2:


//--------------------- .nv.shared._ZN7cutlass13device_kernelINS_4gemm6kernel13GemmUniversalIN4cute5tupleIJiiiiEEENS1_10collective13CollectiveMmaINS1_35MainloopSm100TmaUmmaWarpSpecializedILi4ELi2ELi4ENS5_IJNS4_1CILi2EEESB_NSA_ILi1EEEEEEEENS5_IJNSA_ILi64EEENSA_ILi256EEENSA_ILi32EEEEEEfNS5_IJlSC_lEEEfSJ_NS4_8TiledMMAINS4_8MMA_AtomIJNS4_17SM100_MMA_TF32_SSINS_10tfloat32_tESN_fLi64ELi256ELNS4_4UMMA5MajorE0ELSP_0ELNSO_7ScaleInE0ELSQ_0EEEEEENS4_6LayoutINS5_IJSC_SC_SC_EEENS5_IJNSA_ILi0EEESV_SV_EEEEENS5_IJNS4_10UnderscoreESY_SY_EEEEENS4_23SM90_TMA_LOAD_MULTICASTENS4_14ComposedLayoutINS4_7SwizzleILi3ELi4ELi3EEENS4_18smem_ptr_flag_bitsILi32EEENST_INS5_IJNSA_ILi8EEESH_EEENS5_IJSH_SC_EEEEEEEvNS4_8identityES11_S1B_vS1C_EENS_8epilogue10collective18CollectiveEpilogueINS1E_23Sm100TmaWarpSpecializedILi4ELi2ELi16ELb1ELb0EEEJSI_NS5_IJNST_ISF_SC_EENST_ISH_SC_EEEEEfSJ_fSJ_NS1E_6fusion15FusionCallbacksIS1I_NS1M_17LinearCombinationIffffLNS_15FloatRoundStyleE2EEESI_S1L_JEEENS4_5SM1004TMEM4LOAD26SM100_TMEM_LOAD_16dp128b8xENS4_13SM90_TMA_LOADES1B_NS4_17SM75_U32x4_LDSM_NENS4_14SM90_TMA_STOREES1B_NS4_17SM90_U32x4_STSM_NENS4_39AutoVectorizingCopyWithAssumedAlignmentILi128EEEEEEvvEEEEvNT_6ParamsE --------------------------
	.section	.nv.shared._ZN7cutlass13device_kernelINS_4gemm6kernel13GemmUniversalIN4cute5tupleIJiiiiEEENS1_10collective13CollectiveMmaINS1_35MainloopSm100TmaUmmaWarpSpecializedILi4ELi2ELi4ENS5_IJNS4_1CILi2EEESB_NSA_ILi1EEEEEEEENS5_IJNSA_ILi64EEENSA_ILi256EEENSA_ILi32EEEEEEfNS5_IJlSC_lEEEfSJ_NS4_8TiledMMAINS4_8MMA_AtomIJNS4_17SM100_MMA_TF32_SSINS_10tfloat32_tESN_fLi64ELi256ELNS4_4UMMA5MajorE0ELSP_0ELNSO_7ScaleInE0ELSQ_0EEEEEENS4_6LayoutINS5_IJSC_SC_SC_EEENS5_IJNSA_ILi0EEESV_SV_EEEEENS5_IJNS4_10UnderscoreESY_SY_EEEEENS4_23SM90_TMA_LOAD_MULTICASTENS4_14ComposedLayoutINS4_7SwizzleILi3ELi4ELi3EEENS4_18smem_ptr_flag_bitsILi32EEENST_INS5_IJNSA_ILi8EEESH_EEENS5_IJSH_SC_EEEEEEEvNS4_8identityES11_S1B_vS1C_EENS_8epilogue10collective18CollectiveEpilogueINS1E_23Sm100TmaWarpSpecializedILi4ELi2ELi16ELb1ELb0EEEJSI_NS5_IJNST_ISF_SC_EENST_ISH_SC_EEEEEfSJ_fSJ_NS1E_6fusion15FusionCallbacksIS1I_NS1M_17LinearCombinationIffffLNS_15FloatRoundStyleE2EEESI_S1L_JEEENS4_5SM1004TMEM4LOAD26SM100_TMEM_LOAD_16dp128b8xENS4_13SM90_TMA_LOADES1B_NS4_17SM75_U32x4_LDSM_NENS4_14SM90_TMA_STOREES1B_NS4_17SM90_U32x4_STSM_NENS4_39AutoVectorizingCopyWithAssumedAlignmentILi128EEEEEEvvEEEEvNT_6ParamsE,"aw",@nobits
	.sectionflags	@""
	.align	16
	.zero		1024


//--------------------- .nv.shared.reserved.0     --------------------------
	.section	.nv.shared.reserved.0,"aw",@nobits
	.weak		__nv_reservedSMEM_offset_0_alias
	.size		__nv_reservedSMEM_offset_0_alias, 0, 64
	.other		__nv_reservedSMEM_offset_0_alias,@"STO_CUDA_RESERVED_SHARED STV_DEFAULT"
__nv_reservedSMEM_offset_0_alias:
	.zero		0
.nv.shared.reserved.0:
	.zero		64
	.weak		__nv_reservedSMEM_tcgen05_partition
	.type		__nv_reservedSMEM_tcgen05_partition,@object
	.size		__nv_reservedSMEM_tcgen05_partition,(.L_0 - __nv_reservedSMEM_tcgen05_partition)
__nv_reservedSMEM_tcgen05_partition:
	.zero		32
.L_0:


//--------------------- .nv.global                --------------------------
	.section	.nv.global,"aw",@nobits
.nv.global:
	.type		_ZN40_INTERNAL_4c3a4eb3_4_k_cu_6e9ea318_322084cute1_E,@object
	.size		_ZN40_INTERNAL_4c3a4eb3_4_k_cu_6e9ea318_322084cute1_E,(_ZN40_INTERNAL_4c3a4eb3_4_k_cu_6e9ea318_322084cuda3std3__45__cpo6cbeginE - _ZN40_INTERNAL_4c3a4eb3_4_k_cu_6e9ea318_322084cute1_E)
_ZN40_INTERNAL_4c3a4eb3_4_k_cu_6e9ea318_322084cute1_E:
	.zero		1
	.type		_ZN40_INTERNAL_4c3a4eb3_4_k_cu_6e9ea318_322084cuda3std3__45__cpo6cbeginE,@object
	.size		_ZN40_INTERNAL_4c3a4eb3_4_k_cu_6e9ea318_322084cuda3std3__45__cpo6cbeginE,(_ZN40_INTERNAL_4c3a4eb3_4_k_cu_6e9ea318_322084cuda3std3__48in_placeE - _ZN40_INTERNAL_4c3a4eb3_4_k_cu_6e9ea318_322084cuda3std3__45__cpo6cbeginE)
_ZN40_INTERNAL_4c3a4eb3_4_k_cu_6e9ea318_322084cuda3std3__45__cpo6cbeginE:
	.zero		1
	.type		_ZN40_INTERNAL_4c3a4eb3_4_k_cu_6e9ea318_322084cuda3std3__48in_placeE,@object
	.size		_ZN40_INTERNAL_4c3a4eb3_4_k_cu_6e9ea318_322084cuda3std3__48in_placeE,(_ZN40_INTERNAL_4c3a4eb3_4_k_cu_6e9ea318_322084cuda3std6ranges3__45__cpo9iter_moveE - _ZN40_INTERNAL_4c3a4eb3_4_k_cu_6e9ea318_322084cuda3std3__48in_placeE)
_ZN40_INTERNAL_4c3a4eb3_4_k_cu_6e9ea318_322084cuda3std3__48in_placeE:
	.zero		1
	.type		_ZN40_INTERNAL_4c3a4eb3_4_k_cu_6e9ea318_322084cuda3std6ranges3__45__cpo9iter_moveE,@object
	.size		_ZN40_INTERNAL_4c3a4eb3_4_k_cu_6e9ea318_322084cuda3std6ranges3__45__cpo9iter_moveE,(_ZN40_INTERNAL_4c3a4eb3_4_k_cu_6e9ea318_322084cuda3std3__45__cpo5beginE - _ZN40_INTERNAL_4c3a4eb3_4_k_cu_6e9ea318_322084cuda3std6ranges3__45__cpo9iter_moveE)
_ZN40_INTERNAL_4c3a4eb3_4_k_cu_6e9ea318_322084cuda3std6ranges3__45__cpo9iter_moveE:
	.zero		1
	.type		_ZN40_INTERNAL_4c3a4eb3_4_k_cu_6e9ea318_322084cuda3std3__45__cpo5beginE,@object
	.size		_ZN40_INTERNAL_4c3a4eb3_4_k_cu_6e9ea318_322084cuda3std3__45__cpo5beginE,(_ZN40_INTERNAL_4c3a4eb3_4_k_cu_6e9ea318_322084cuda3std3__442_GLOBAL__N__4c3a4eb3_4_k_cu_6e9ea318_322086ignoreE - _ZN40_INTERNAL_4c3a4eb3_4_k_cu_6e9ea318_322084cuda3std3__45__cpo5beginE)
_ZN40_INTERNAL_4c3a4eb3_4_k_cu_6e9ea318_322084cuda3std3__45__cpo5beginE:
	.zero		1
	.type		_ZN40_INTERNAL_4c3a4eb3_4_k_cu_6e9ea318_322084cuda3std3__442_GLOBAL__N__4c3a4eb3_4_k_cu_6e9ea318_322086ignoreE,@object
	.size		_ZN40_INTERNAL_4c3a4eb3_4_k_cu_6e9ea318_322084cuda3std3__442_GLOBAL__N__4c3a4eb3_4_k_cu_6e9ea318_322086ignoreE,(_ZN40_INTERNAL_4c3a4eb3_4_k_cu_6e9ea318_322084cute7productE - _ZN40_INTERNAL_4c3a4eb3_4_k_cu_6e9ea318_322084cuda3std3__442_GLOBAL__N__4c3a4eb3_4_k_cu_6e9ea318_322086ignoreE)
_ZN40_INTERNAL_4c3a4eb3_4_k_cu_6e9ea318_322084cuda3std3__442_GLOBAL__N__4c3a4eb3_4_k_cu_6e9ea318_322086ignoreE:
	.zero		1
	.type		_ZN40_INTERNAL_4c3a4eb3_4_k_cu_6e9ea318_322084cute7productE,@object
	.size		_ZN40_INTERNAL_4c3a4eb3_4_k_cu_6e9ea318_322084cute7productE,(_ZN40_INTERNAL_4c3a4eb3_4_k_cu_6e9ea318_322084cuda3std3__45__cpo3endE - _ZN40_INTERNAL_4c3a4eb3_4_k_cu_6e9ea318_322084cute7productE)
_ZN40_INTERNAL_4c3a4eb3_4_k_cu_6e9ea318_322084cute7productE:
	.zero		1
	.type		_ZN40_INTERNAL_4c3a4eb3_4_k_cu_6e9ea318_322084cuda3std3__45__cpo3endE,@object
	.size		_ZN40_INTERNAL_4c3a4eb3_4_k_cu_6e9ea318_322084cuda3std3__45__cpo3endE,(_ZN40_INTERNAL_4c3a4eb3_4_k_cu_6e9ea318_322084cuda3std3__419piecewise_constructE - _ZN40_INTERNAL_4c3a4eb3_4_k_cu_6e9ea318_322084cuda3std3__45__cpo3endE)
_ZN40_INTERNAL_4c3a4eb3_4_k_cu_6e9ea318_322084cuda3std3__45__cpo3endE:
	.zero		1
	.type		_ZN40_INTERNAL_4c3a4eb3_4_k_cu_6e9ea318_322084cuda3std3__419piecewise_constructE,@object
	.size		_ZN40_INTERNAL_4c3a4eb3_4_k_cu_6e9ea318_322084cuda3std3__419piecewise_constructE,(_ZN40_INTERNAL_4c3a4eb3_4_k_cu_6e9ea318_322084cuda3std3__45__cpo4cendE - _ZN40_INTERNAL_4c3a4eb3_4_k_cu_6e9ea318_322084cuda3std3__419piecewise_constructE)
_ZN40_INTERNAL_4c3a4eb3_4_k_cu_6e9ea318_322084cuda3std3__419piecewise_constructE:
	.zero		1
	.type		_ZN40_INTERNAL_4c3a4eb3_4_k_cu_6e9ea318_322084cuda3std3__45__cpo4cendE,@object
	.size		_ZN40_INTERNAL_4c3a4eb3_4_k_cu_6e9ea318_322084cuda3std3__45__cpo4cendE,(_ZN40_INTERNAL_4c3a4eb3_4_k_cu_6e9ea318_322084cuda3std6ranges3__45__cpo4swapE - _ZN40_INTERNAL_4c3a4eb3_4_k_cu_6e9ea318_322084cuda3std3__45__cpo4cendE)
_ZN40_INTERNAL_4c3a4eb3_4_k_cu_6e9ea318_322084cuda3std3__45__cpo4cendE:
	.zero		1
	.type		_ZN40_INTERNAL_4c3a4eb3_4_k_cu_6e9ea318_322084cuda3std6ranges3__45__cpo4swapE,@object
	.size		_ZN40_INTERNAL_4c3a4eb3_4_k_cu_6e9ea318_322084cuda3std6ranges3__45__cpo4swapE,(.L_10 - _ZN40_INTERNAL_4c3a4eb3_4_k_cu_6e9ea318_322084cuda3std6ranges3__45__cpo4swapE)
_ZN40_INTERNAL_4c3a4eb3_4_k_cu_6e9ea318_322084cuda3std6ranges3__45__cpo4swapE:
	.zero		1
.L_10:


//--------------------- .nv.constant0._ZN7cutlass13device_kernelINS_4gemm6kernel13GemmUniversalIN4cute5tupleIJiiiiEEENS1_10collective13CollectiveMmaINS1_35MainloopSm100TmaUmmaWarpSpecializedILi4ELi2ELi4ENS5_IJNS4_1CILi2EEESB_NSA_ILi1EEEEEEEENS5_IJNSA_ILi64EEENSA_ILi256EEENSA_ILi32EEEEEEfNS5_IJlSC_lEEEfSJ_NS4_8TiledMMAINS4_8MMA_AtomIJNS4_17SM100_MMA_TF32_SSINS_10tfloat32_tESN_fLi64ELi256ELNS4_4UMMA5MajorE0ELSP_0ELNSO_7ScaleInE0ELSQ_0EEEEEENS4_6LayoutINS5_IJSC_SC_SC_EEENS5_IJNSA_ILi0EEESV_SV_EEEEENS5_IJNS4_10UnderscoreESY_SY_EEEEENS4_23SM90_TMA_LOAD_MULTICASTENS4_14ComposedLayoutINS4_7SwizzleILi3ELi4ELi3EEENS4_18smem_ptr_flag_bitsILi32EEENST_INS5_IJNSA_ILi8EEESH_EEENS5_IJSH_SC_EEEEEEEvNS4_8identityES11_S1B_vS1C_EENS_8epilogue10collective18CollectiveEpilogueINS1E_23Sm100TmaWarpSpecializedILi4ELi2ELi16ELb1ELb0EEEJSI_NS5_IJNST_ISF_SC_EENST_ISH_SC_EEEEEfSJ_fSJ_NS1E_6fusion15FusionCallbacksIS1I_NS1M_17LinearCombinationIffffLNS_15FloatRoundStyleE2EEESI_S1L_JEEENS4_5SM1004TMEM4LOAD26SM100_TMEM_LOAD_16dp128b8xENS4_13SM90_TMA_LOADES1B_NS4_17SM75_U32x4_LDSM_NENS4_14SM90_TMA_STOREES1B_NS4_17SM90_U32x4_STSM_NENS4_39AutoVectorizingCopyWithAssumedAlignmentILi128EEEEEEvvEEEEvNT_6ParamsE --------------------------
	.section	.nv.constant0._ZN7cutlass13device_kernelINS_4gemm6kernel13GemmUniversalIN4cute5tupleIJiiiiEEENS1_10collective13CollectiveMmaINS1_35MainloopSm100TmaUmmaWarpSpecializedILi4ELi2ELi4ENS5_IJNS4_1CILi2EEESB_NSA_ILi1EEEEEEEENS5_IJNSA_ILi64EEENSA_ILi256EEENSA_ILi32EEEEEEfNS5_IJlSC_lEEEfSJ_NS4_8TiledMMAINS4_8MMA_AtomIJNS4_17SM100_MMA_TF32_SSINS_10tfloat32_tESN_fLi64ELi256ELNS4_4UMMA5MajorE0ELSP_0ELNSO_7ScaleInE0ELSQ_0EEEEEENS4_6LayoutINS5_IJSC_SC_SC_EEENS5_IJNSA_ILi0EEESV_SV_EEEEENS5_IJNS4_10UnderscoreESY_SY_EEEEENS4_23SM90_TMA_LOAD_MULTICASTENS4_14ComposedLayoutINS4_7SwizzleILi3ELi4ELi3EEENS4_18smem_ptr_flag_bitsILi32EEENST_INS5_IJNSA_ILi8EEESH_EEENS5_IJSH_SC_EEEEEEEvNS4_8identityES11_S1B_vS1C_EENS_8epilogue10collective18CollectiveEpilogueINS1E_23Sm100TmaWarpSpecializedILi4ELi2ELi16ELb1ELb0EEEJSI_NS5_IJNST_ISF_SC_EENST_ISH_SC_EEEEEfSJ_fSJ_NS1E_6fusion15FusionCallbacksIS1I_NS1M_17LinearCombinationIffffLNS_15FloatRoundStyleE2EEESI_S1L_JEEENS4_5SM1004TMEM4LOAD26SM100_TMEM_LOAD_16dp128b8xENS4_13SM90_TMA_LOADES1B_NS4_17SM75_U32x4_LDSM_NENS4_14SM90_TMA_STOREES1B_NS4_17SM90_U32x4_STSM_NENS4_39AutoVectorizingCopyWithAssumedAlignmentILi128EEEEEEvvEEEEvNT_6ParamsE,"a",@progbits
	.sectionflags	@""
	.align	4
.nv.constant0._ZN7cutlass13device_kernelINS_4gemm6kernel13GemmUniversalIN4cute5tupleIJiiiiEEENS1_10collective13CollectiveMmaINS1_35MainloopSm100TmaUmmaWarpSpecializedILi4ELi2ELi4ENS5_IJNS4_1CILi2EEESB_NSA_ILi1EEEEEEEENS5_IJNSA_ILi64EEENSA_ILi256EEENSA_ILi32EEEEEEfNS5_IJlSC_lEEEfSJ_NS4_8TiledMMAINS4_8MMA_AtomIJNS4_17SM100_MMA_TF32_SSINS_10tfloat32_tESN_fLi64ELi256ELNS4_4UMMA5MajorE0ELSP_0ELNSO_7ScaleInE0ELSQ_0EEEEEENS4_6LayoutINS5_IJSC_SC_SC_EEENS5_IJNSA_ILi0EEESV_SV_EEEEENS5_IJNS4_10UnderscoreESY_SY_EEEEENS4_23SM90_TMA_LOAD_MULTICASTENS4_14ComposedLayoutINS4_7SwizzleILi3ELi4ELi3EEENS4_18smem_ptr_flag_bitsILi32EEENST_INS5_IJNSA_ILi8EEESH_EEENS5_IJSH_SC_EEEEEEEvNS4_8identityES11_S1B_vS1C_EENS_8epilogue10collective18CollectiveEpilogueINS1E_23Sm100TmaWarpSpecializedILi4ELi2ELi16ELb1ELb0EEEJSI_NS5_IJNST_ISF_SC_EENST_ISH_SC_EEEEEfSJ_fSJ_NS1E_6fusion15FusionCallbacksIS1I_NS1M_17LinearCombinationIffffLNS_15FloatRoundStyleE2EEESI_S1L_JEEENS4_5SM1004TMEM4LOAD26SM100_TMEM_LOAD_16dp128b8xENS4_13SM90_TMA_LOADES1B_NS4_17SM75_U32x4_LDSM_NENS4_14SM90_TMA_STOREES1B_NS4_17SM90_U32x4_STSM_NENS4_39AutoVectorizingCopyWithAssumedAlignmentILi128EEEEEEvvEEEEvNT_6ParamsE:
	.zero		2944


//--------------------- SYMBOLS --------------------------

	.type		.nv.reservedSmem.offset0,@object
	.size		.nv.reservedSmem.offset0,0x4
	.type		.nv.reservedSmem.cap,@object
	.size		.nv.reservedSmem.cap,0x4
	.type		__assertfail,@function
